// auto-generated by cutlass_sweep.gemm — config: {"arch": "sm_100", "cluster_m": 2, "cluster_n": 2, "dtype": "e5m2", "dtype_b": "e5m2", "layout": "nt", "stages": 0, "tile_k": 128, "tile_m": 128, "tile_n": 128}
#include "cutlass/cutlass.h"
#include "cutlass/gemm/collective/collective_builder.hpp"
#include "cutlass/gemm/device/gemm_universal_adapter.h"
#include "cutlass/gemm/kernel/gemm_universal.hpp"
#include "cutlass/epilogue/collective/collective_builder.hpp"

using ElemA = cutlass::float_e5m2_t;
using ElemB = cutlass::float_e5m2_t;
using ElemCD = cutlass::float_e5m2_t;
using Acc  = float;
using TileShape    = cute::Shape<cute::_128, cute::_128, cute::_128>;
using ClusterShape = cute::Shape<cute::_2, cute::_2, cute::_1>;

using CollectiveEpilogue = typename cutlass::epilogue::collective::CollectiveBuilder<
    cutlass::arch::Sm100, cutlass::arch::OpClassTensorOp,
    TileShape, ClusterShape,
    cutlass::epilogue::collective::EpilogueTileAuto,
    Acc, Acc,
    ElemCD, cutlass::layout::RowMajor, 128 / cutlass::sizeof_bits<ElemCD>::value,
    ElemCD, cutlass::layout::RowMajor, 128 / cutlass::sizeof_bits<ElemCD>::value,
    cutlass::epilogue::collective::EpilogueScheduleAuto
  >::CollectiveOp;

using CollectiveMainloop = typename cutlass::gemm::collective::CollectiveBuilder<
    cutlass::arch::Sm100, cutlass::arch::OpClassTensorOp,
    ElemA, cutlass::layout::RowMajor, 128 / cutlass::sizeof_bits<ElemA>::value,
    ElemB, cutlass::layout::ColumnMajor, 128 / cutlass::sizeof_bits<ElemB>::value,
    Acc,
    TileShape, ClusterShape,
    cutlass::gemm::collective::StageCountAutoCarveout<static_cast<int>(sizeof(typename CollectiveEpilogue::SharedStorage))>,
    cutlass::gemm::collective::KernelScheduleAuto
  >::CollectiveOp;

using GemmKernel = cutlass::gemm::kernel::GemmUniversal<
    cute::Shape<int,int,int,int>,
    CollectiveMainloop,
    CollectiveEpilogue
>;
using Gemm = cutlass::gemm::device::GemmUniversalAdapter<GemmKernel>;

// Force the device kernel symbol into the cubin without needing a host main.
auto* _anchor = &cutlass::device_kernel<GemmKernel>;


// ===== COMPILED SASS (sm_100a) =====

	.target	sm_100a

	.elftype	@"ET_EXEC"


//--------------------- .note.nv.tkinfo           --------------------------
	.section	.note.nv.tkinfo,"",@"SHT_NOTE"
	.sectionflags	@"SHF_NOTE_NV_TKINFO"
	.tkinfo
        /*0018*/ 	.word	0x00000002
        /*0030*/ 	.string	""
        /*0030*/ 	.string	"ptxas"
        /*0030*/ 	.string	"Cuda compilation tools, release 13.0, V13.0.88"
        /*0030*/ 	.string	"Build cuda_13.0.r13.0/compiler.36424714_0"
        /*0030*/ 	.string	"-arch sm_100a -m 64 "



//--------------------- .note.nv.cuinfo           --------------------------
	.section	.note.nv.cuinfo,"",@"SHT_NOTE"
	.sectionflags	@"SHF_NOTE_NV_CUINFO"
        /*0018*/ 	.short	0x0002
        /*001a*/ 	.short	0x0064
        /*001c*/ 	.short	0x0082
	.zero		2


//--------------------- .nv.info                  --------------------------
	.section	.nv.info,"",@"SHT_CUDA_INFO"
	.align	4


	//----- nvinfo : EIATTR_REGCOUNT
	.align		4
        /*0000*/ 	.byte	0x04, 0x2f
        /*0002*/ 	.short	(.L_19 - .L_18)
	.align		4
.L_18:
        /*0004*/ 	.word	index@(_ZN7cutlass13device_kernelINS_4gemm6kernel13GemmUniversalIN4cute5tupleIJiiiiEEENS1_10collective13CollectiveMmaINS1_35MainloopSm100TmaUmmaWarpSpecializedILi13ELi2ELi4ENS5_IJNS4_1CILi2EEESB_NSA_ILi1EEEEEEEENS5_IJNSA_ILi128EEESF_SF_EEENS_12float_e5m2_tENS5_IJlSC_lEEESH_SI_NS4_8TiledMMAINS4_8MMA_AtomIJNS4_10MMA_TraitsINS4_25SM100_MMA_F8F6F4_2x1SM_SSEJSH_SH_fSF_SF_NS4_17integral_constantINS4_4UMMA5MajorELSP_0EEESQ_NSN_INSO_7ScaleInELSR_0EEESS_EEEEEENS4_6LayoutINS5_IJSC_SC_SC_EEENS5_IJNSA_ILi0EEESX_SX_EEEEENS5_IJNS4_10UnderscoreES10_S10_EEEEENS4_28SM100_TMA_2SM_LOAD_MULTICASTENS4_14ComposedLayoutINS4_7SwizzleILi3ELi4ELi3EEENS4_18smem_ptr_flag_bitsILi8EEENSV_INS5_IJNSA_ILi8EEESF_EEENS5_IJSF_SC_EEEEEEEvNS4_8identityENS4_18SM100_TMA_2SM_LOADES1D_vS1E_EENS_8epilogue10collective18CollectiveEpilogueINS1H_23Sm100TmaWarpSpecializedILi2ELi2ELi32ELb0ELb0EEEJNS5_IJNSA_ILi64EEESF_SF_EEENS5_IJNSV_IS1M_SC_EENSV_INS5_IJNSA_ILi32EEESB_EEENS5_IJSC_S1M_EEEEEEEESH_SI_SH_SI_NS1H_6fusion15FusionCallbacksIS1L_NS1U_17LinearCombinationISH_fSH_fLNS_15FloatRoundStyleE2EEES1N_S1T_JEEENS4_5SM1004TMEM4LOAD26SM100_TMEM_LOAD_32dp32b32xENS4_13SM90_TMA_LOADENS14_INS15_ILi1ELi4ELi3EEES18_NSV_INS5_IJS19_S1P_EEENS5_IJS1P_SC_EEEEEEENS4_39AutoVectorizingCopyWithAssumedAlignmentILi128EEENS4_14SM90_TMA_STOREES29_S2B_S2B_EEEvvEEEEvNT_6ParamsE)
        /*0008*/ 	.word	0x00000072


	//----- nvinfo : EIATTR_FRAME_SIZE
	.align		4
.L_19:
        /*000c*/ 	.byte	0x04, 0x11
        /*000e*/ 	.short	(.L_21 - .L_20)
	.align		4
.L_20:
        /*0010*/ 	.word	index@($__internal_2_$__cuda_sm10x_tcgen05_guardrail_trap_unallocated_columns_being_dealloced)
        /*0014*/ 	.word	0x00000000


	//----- nvinfo : EIATTR_FRAME_SIZE
	.align		4
.L_21:
        /*0018*/ 	.byte	0x04, 0x11
        /*001a*/ 	.short	(.L_23 - .L_22)
	.align		4
.L_22:
        /*001c*/ 	.word	index@($__internal_1_$__cuda_sm10x_tcgen05_guardrail_trap_phase_invalid_during_alloc)
        /*0020*/ 	.word	0x00000000


	//----- nvinfo : EIATTR_FRAME_SIZE
	.align		4
.L_23:
        /*0024*/ 	.byte	0x04, 0x11
        /*0026*/ 	.short	(.L_25 - .L_24)
	.align		4
.L_24:
        /*0028*/ 	.word	index@($__internal_0_$__cuda_sm10x_tcgen05_guardrail_trap_col_being_dealloced_not_returned_by_alloc)
        /*002c*/ 	.word	0x00000000


	//----- nvinfo : EIATTR_FRAME_SIZE
	.align		4
.L_25:
        /*0030*/ 	.byte	0x04, 0x11
        /*0032*/ 	.short	(.L_27 - .L_26)
	.align		4
.L_26:
        /*0034*/ 	.word	index@(_ZN7cutlass13device_kernelINS_4gemm6kernel13GemmUniversalIN4cute5tupleIJiiiiEEENS1_10collective13CollectiveMmaINS1_35MainloopSm100TmaUmmaWarpSpecializedILi13ELi2ELi4ENS5_IJNS4_1CILi2EEESB_NSA_ILi1EEEEEEEENS5_IJNSA_ILi128EEESF_SF_EEENS_12float_e5m2_tENS5_IJlSC_lEEESH_SI_NS4_8TiledMMAINS4_8MMA_AtomIJNS4_10MMA_TraitsINS4_25SM100_MMA_F8F6F4_2x1SM_SSEJSH_SH_fSF_SF_NS4_17integral_constantINS4_4UMMA5MajorELSP_0EEESQ_NSN_INSO_7ScaleInELSR_0EEESS_EEEEEENS4_6LayoutINS5_IJSC_SC_SC_EEENS5_IJNSA_ILi0EEESX_SX_EEEEENS5_IJNS4_10UnderscoreES10_S10_EEEEENS4_28SM100_TMA_2SM_LOAD_MULTICASTENS4_14ComposedLayoutINS4_7SwizzleILi3ELi4ELi3EEENS4_18smem_ptr_flag_bitsILi8EEENSV_INS5_IJNSA_ILi8EEESF_EEENS5_IJSF_SC_EEEEEEEvNS4_8identityENS4_18SM100_TMA_2SM_LOADES1D_vS1E_EENS_8epilogue10collective18CollectiveEpilogueINS1H_23Sm100TmaWarpSpecializedILi2ELi2ELi32ELb0ELb0EEEJNS5_IJNSA_ILi64EEESF_SF_EEENS5_IJNSV_IS1M_SC_EENSV_INS5_IJNSA_ILi32EEESB_EEENS5_IJSC_S1M_EEEEEEEESH_SI_SH_SI_NS1H_6fusion15FusionCallbacksIS1L_NS1U_17LinearCombinationISH_fSH_fLNS_15FloatRoundStyleE2EEES1N_S1T_JEEENS4_5SM1004TMEM4LOAD26SM100_TMEM_LOAD_32dp32b32xENS4_13SM90_TMA_LOADENS14_INS15_ILi1ELi4ELi3EEES18_NSV_INS5_IJS19_S1P_EEENS5_IJS1P_SC_EEEEEEENS4_39AutoVectorizingCopyWithAssumedAlignmentILi128EEENS4_14SM90_TMA_STOREES29_S2B_S2B_EEEvvEEEEvNT_6ParamsE)
        /*0038*/ 	.word	0x00000000


	//----- nvinfo : EIATTR_MIN_STACK_SIZE
	.align		4
.L_27:
        /*003c*/ 	.byte	0x04, 0x12
        /*003e*/ 	.short	(.L_29 - .L_28)
	.align		4
.L_28:
        /*0040*/ 	.word	index@(_ZN7cutlass13device_kernelINS_4gemm6kernel13GemmUniversalIN4cute5tupleIJiiiiEEENS1_10collective13CollectiveMmaINS1_35MainloopSm100TmaUmmaWarpSpecializedILi13ELi2ELi4ENS5_IJNS4_1CILi2EEESB_NSA_ILi1EEEEEEEENS5_IJNSA_ILi128EEESF_SF_EEENS_12float_e5m2_tENS5_IJlSC_lEEESH_SI_NS4_8TiledMMAINS4_8MMA_AtomIJNS4_10MMA_TraitsINS4_25SM100_MMA_F8F6F4_2x1SM_SSEJSH_SH_fSF_SF_NS4_17integral_constantINS4_4UMMA5MajorELSP_0EEESQ_NSN_INSO_7ScaleInELSR_0EEESS_EEEEEENS4_6LayoutINS5_IJSC_SC_SC_EEENS5_IJNSA_ILi0EEESX_SX_EEEEENS5_IJNS4_10UnderscoreES10_S10_EEEEENS4_28SM100_TMA_2SM_LOAD_MULTICASTENS4_14ComposedLayoutINS4_7SwizzleILi3ELi4ELi3EEENS4_18smem_ptr_flag_bitsILi8EEENSV_INS5_IJNSA_ILi8EEESF_EEENS5_IJSF_SC_EEEEEEEvNS4_8identityENS4_18SM100_TMA_2SM_LOADES1D_vS1E_EENS_8epilogue10collective18CollectiveEpilogueINS1H_23Sm100TmaWarpSpecializedILi2ELi2ELi32ELb0ELb0EEEJNS5_IJNSA_ILi64EEESF_SF_EEENS5_IJNSV_IS1M_SC_EENSV_INS5_IJNSA_ILi32EEESB_EEENS5_IJSC_S1M_EEEEEEEESH_SI_SH_SI_NS1H_6fusion15FusionCallbacksIS1L_NS1U_17LinearCombinationISH_fSH_fLNS_15FloatRoundStyleE2EEES1N_S1T_JEEENS4_5SM1004TMEM4LOAD26SM100_TMEM_LOAD_32dp32b32xENS4_13SM90_TMA_LOADENS14_INS15_ILi1ELi4ELi3EEES18_NSV_INS5_IJS19_S1P_EEENS5_IJS1P_SC_EEEEEEENS4_39AutoVectorizingCopyWithAssumedAlignmentILi128EEENS4_14SM90_TMA_STOREES29_S2B_S2B_EEEvvEEEEvNT_6ParamsE)
        /*0044*/ 	.word	0x00000000
.L_29:


//--------------------- .nv.compat                --------------------------
	.section	.nv.compat,"",@"SHT_CUDA_COMPAT_INFO"
	.align	4
        /*0000*/ 	.byte	0x02, 0x09, 0x01, 0x00, 0x02, 0x02, 0x02, 0x00, 0x02, 0x05, 0x05, 0x00, 0x03, 0x07, 0x01, 0x01
        /*0010*/ 	.byte	0x02, 0x03, 0x01, 0x00, 0x02, 0x06, 0x01, 0x00, 0x04, 0x0b, 0x08, 0x00, 0x09, 0x00, 0x00, 0x00
        /*0020*/ 	.byte	0x00, 0x00, 0x00, 0x00


//--------------------- .nv.info._ZN7cutlass13device_kernelINS_4gemm6kernel13GemmUniversalIN4cute5tupleIJiiiiEEENS1_10collective13CollectiveMmaINS1_35MainloopSm100TmaUmmaWarpSpecializedILi13ELi2ELi4ENS5_IJNS4_1CILi2EEESB_NSA_ILi1EEEEEEEENS5_IJNSA_ILi128EEESF_SF_EEENS_12float_e5m2_tENS5_IJlSC_lEEESH_SI_NS4_8TiledMMAINS4_8MMA_AtomIJNS4_10MMA_TraitsINS4_25SM100_MMA_F8F6F4_2x1SM_SSEJSH_SH_fSF_SF_NS4_17integral_constantINS4_4UMMA5MajorELSP_0EEESQ_NSN_INSO_7ScaleInELSR_0EEESS_EEEEEENS4_6LayoutINS5_IJSC_SC_SC_EEENS5_IJNSA_ILi0EEESX_SX_EEEEENS5_IJNS4_10UnderscoreES10_S10_EEEEENS4_28SM100_TMA_2SM_LOAD_MULTICASTENS4_14ComposedLayoutINS4_7SwizzleILi3ELi4ELi3EEENS4_18smem_ptr_flag_bitsILi8EEENSV_INS5_IJNSA_ILi8EEESF_EEENS5_IJSF_SC_EEEEEEEvNS4_8identityENS4_18SM100_TMA_2SM_LOADES1D_vS1E_EENS_8epilogue10collective18CollectiveEpilogueINS1H_23Sm100TmaWarpSpecializedILi2ELi2ELi32ELb0ELb0EEEJNS5_IJNSA_ILi64EEESF_SF_EEENS5_IJNSV_IS1M_SC_EENSV_INS5_IJNSA_ILi32EEESB_EEENS5_IJSC_S1M_EEEEEEEESH_SI_SH_SI_NS1H_6fusion15FusionCallbacksIS1L_NS1U_17LinearCombinationISH_fSH_fLNS_15FloatRoundStyleE2EEES1N_S1T_JEEENS4_5SM1004TMEM4LOAD26SM100_TMEM_LOAD_32dp32b32xENS4_13SM90_TMA_LOADENS14_INS15_ILi1ELi4ELi3EEES18_NSV_INS5_IJS19_S1P_EEENS5_IJS1P_SC_EEEEEEENS4_39AutoVectorizingCopyWithAssumedAlignmentILi128EEENS4_14SM90_TMA_STOREES29_S2B_S2B_EEEvvEEEEvNT_6ParamsE --------------------------
	.section	.nv.info._ZN7cutlass13device_kernelINS_4gemm6kernel13GemmUniversalIN4cute5tupleIJiiiiEEENS1_10collective13CollectiveMmaINS1_35MainloopSm100TmaUmmaWarpSpecializedILi13ELi2ELi4ENS5_IJNS4_1CILi2EEESB_NSA_ILi1EEEEEEEENS5_IJNSA_ILi128EEESF_SF_EEENS_12float_e5m2_tENS5_IJlSC_lEEESH_SI_NS4_8TiledMMAINS4_8MMA_AtomIJNS4_10MMA_TraitsINS4_25SM100_MMA_F8F6F4_2x1SM_SSEJSH_SH_fSF_SF_NS4_17integral_constantINS4_4UMMA5MajorELSP_0EEESQ_NSN_INSO_7ScaleInELSR_0EEESS_EEEEEENS4_6LayoutINS5_IJSC_SC_SC_EEENS5_IJNSA_ILi0EEESX_SX_EEEEENS5_IJNS4_10UnderscoreES10_S10_EEEEENS4_28SM100_TMA_2SM_LOAD_MULTICASTENS4_14ComposedLayoutINS4_7SwizzleILi3ELi4ELi3EEENS4_18smem_ptr_flag_bitsILi8EEENSV_INS5_IJNSA_ILi8EEESF_EEENS5_IJSF_SC_EEEEEEEvNS4_8identityENS4_18SM100_TMA_2SM_LOADES1D_vS1E_EENS_8epilogue10collective18CollectiveEpilogueINS1H_23Sm100TmaWarpSpecializedILi2ELi2ELi32ELb0ELb0EEEJNS5_IJNSA_ILi64EEESF_SF_EEENS5_IJNSV_IS1M_SC_EENSV_INS5_IJNSA_ILi32EEESB_EEENS5_IJSC_S1M_EEEEEEEESH_SI_SH_SI_NS1H_6fusion15FusionCallbacksIS1L_NS1U_17LinearCombinationISH_fSH_fLNS_15FloatRoundStyleE2EEES1N_S1T_JEEENS4_5SM1004TMEM4LOAD26SM100_TMEM_LOAD_32dp32b32xENS4_13SM90_TMA_LOADENS14_INS15_ILi1ELi4ELi3EEES18_NSV_INS5_IJS19_S1P_EEENS5_IJS1P_SC_EEEEEEENS4_39AutoVectorizingCopyWithAssumedAlignmentILi128EEENS4_14SM90_TMA_STOREES29_S2B_S2B_EEEvvEEEEvNT_6ParamsE,"",@"SHT_CUDA_INFO"
	.sectionflags	@""
	.align	4


	//----- nvinfo : EIATTR_CUDA_API_VERSION
	.align		4
        /*0000*/ 	.byte	0x04, 0x37
        /*0002*/ 	.short	(.L_31 - .L_30)
.L_30:
        /*0004*/ 	.word	0x00000082


	//----- nvinfo : EIATTR_KPARAM_INFO
	.align		4
.L_31:
        /*0008*/ 	.byte	0x04, 0x17
        /*000a*/ 	.short	(.L_33 - .L_32)
.L_32:
        /*000c*/ 	.word	0x00000000
        /*0010*/ 	.short	0x0000
        /*0012*/ 	.short	0x0000
        /*0014*/ 	.byte	0x00, 0xf0, 0x01, 0x20


	//----- nvinfo : EIATTR_AT_ENTRY_FRAGMENTS
	.align		4
.L_33:
        /*0018*/ 	.byte	0x04, 0x4f
        /*001a*/ 	.short	(.L_35 - .L_34)


	//   ....[0]....
.L_34:
        /*001c*/ 	.word	0x00000007


	//----- nvinfo : EIATTR_RESERVED_SMEM_USED
	.align		4
.L_35:
        /*0020*/ 	.byte	0x01, 0x41
	.zero		2


	//----- nvinfo : EIATTR_SPARSE_MMA_MASK
	.align		4
        /*0024*/ 	.byte	0x03, 0x50
        /*0026*/ 	.short	0x0000


	//----- nvinfo : EIATTR_TCGEN05_2CTA_USED
	.align		4
        /*0028*/ 	.byte	0x01, 0x52
	.zero		2


	//----- nvinfo : EIATTR_MAXREG_COUNT
	.align		4
        /*002c*/ 	.byte	0x03, 0x1b
        /*002e*/ 	.short	0x00ff


	//----- nvinfo : EIATTR_NUM_BARRIERS
	.align		4
        /*0030*/ 	.byte	0x02, 0x4c
        /*0032*/ 	.byte	0x07
	.zero		1


	//----- nvinfo : EIATTR_EXTERNS
	.align		4
        /*0034*/ 	.byte	0x04, 0x0f
        /*0036*/ 	.short	(.L_37 - .L_36)


	//   ....[0]....
	.align		4
.L_36:
        /*0038*/ 	.word	index@(__assertfail)


	//----- nvinfo : EIATTR_MERCURY_ISA_VERSION
	.align		4
.L_37:
        /*003c*/ 	.byte	0x03, 0x5f
        /*003e*/ 	.short	0x0101


	//----- nvinfo : EIATTR_INT_WARP_WIDE_INSTR_OFFSETS
	.align		4
        /*0040*/ 	.byte	0x04, 0x31
        /*0042*/ 	.short	(.L_39 - .L_38)


	//   ....[0]....
.L_38:
        /*0044*/ 	.word	0x00000e80


	//   ....[1]....
        /*0048*/ 	.word	0x00000f20


	//   ....[2]....
        /*004c*/ 	.word	0x000048d0


	//   ....[3]....
        /*0050*/ 	.word	0x000048f0


	//   ....[4]....
        /*0054*/ 	.word	0x00004920


	//   ....[5]....
        /*0058*/ 	.word	0x00005440


	//   ....[6]....
        /*005c*/ 	.word	0x000054e0


	//   ....[7]....
        /*0060*/ 	.word	0x00005590


	//   ....[8]....
        /*0064*/ 	.word	0x00005630


	//   ....[9]....
        /*0068*/ 	.word	0x00005720


	//   ....[10]....
        /*006c*/ 	.word	0x000057f0


	//----- nvinfo : EIATTR_COOP_GROUP_MASK_REGIDS
	.align		4
.L_39:
        /*0070*/ 	.byte	0x04, 0x29
        /*0072*/ 	.short	(.L_41 - .L_40)


	//   ....[0]....
.L_40:
        /*0074*/ 	.word	0xffffffff


	//   ....[1]....
        /*0078*/ 	.word	0xffffffff


	//   ....[2]....
        /*007c*/ 	.word	0xffffffff


	//   ....[3]....
        /*0080*/ 	.word	0xffffffff


	//   ....[4]....
        /*0084*/ 	.word	0xffffffff


	//   ....[5]....
        /*0088*/ 	.word	0xffffffff


	//   ....[6]....
        /*008c*/ 	.word	0xffffffff


	//   ....[7]....
        /*0090*/ 	.word	0xffffffff


	//   ....[8]....
        /*0094*/ 	.word	0xffffffff


	//   ....[9]....
        /*0098*/ 	.word	0xffffffff


	//   ....[10]....
        /*009c*/ 	.word	0xffffffff


	//   ....[11]....
        /*00a0*/ 	.word	0xffffffff


	//   ....[12]....
        /*00a4*/ 	.word	0xffffffff


	//   ....[13]....
        /*00a8*/ 	.word	0xffffffff


	//----- nvinfo : EIATTR_COOP_GROUP_INSTR_OFFSETS
	.align		4
.L_41:
        /*00ac*/ 	.byte	0x04, 0x28
        /*00ae*/ 	.short	(.L_43 - .L_42)


	//   ....[0]....
.L_42:
        /*00b0*/ 	.word	0x000000b0


	//   ....[1]....
        /*00b4*/ 	.word	0x00000520


	//   ....[2]....
        /*00b8*/ 	.word	0x00000830


	//   ....[3]....
        /*00bc*/ 	.word	0x00000980


	//   ....[4]....
        /*00c0*/ 	.word	0x00000a70


	//   ....[5]....
        /*00c4*/ 	.word	0x00000bd0


	//   ....[6]....
        /*00c8*/ 	.word	0x00000d60


	//   ....[7]....
        /*00cc*/ 	.word	0x00000fa0


	//   ....[8]....
        /*00d0*/ 	.word	0x000022f0


	//   ....[9]....
        /*00d4*/ 	.word	0x000036b0


	//   ....[10]....
        /*00d8*/ 	.word	0x00003b80


	//   ....[11]....
        /*00dc*/ 	.word	0x00003bb0


	//   ....[12]....
        /*00e0*/ 	.word	0x000047d0


	//   ....[13]....
        /*00e4*/ 	.word	0x000049e0


	//----- nvinfo : EIATTR_VRC_CTA_INIT_COUNT
	.align		4
.L_43:
        /*00e8*/ 	.byte	0x02, 0x4a
        /*00ea*/ 	.byte	0x80
	.zero		1


	//----- nvinfo : EIATTR_SYSCALL_OFFSETS
	.align		4
        /*00ec*/ 	.byte	0x04, 0x46
        /*00ee*/ 	.short	(.L_45 - .L_44)


	//   ....[0]....
.L_44:
        /*00f0*/ 	.word	0x00006300


	//   ....[1]....
        /*00f4*/ 	.word	0x00006440


	//   ....[2]....
        /*00f8*/ 	.word	0x00006c60


	//   ....[3]....
        /*00fc*/ 	.word	0x00007a50


	//----- nvinfo : EIATTR_MBARRIER_INSTR_OFFSETS
	.align		4
.L_45:
        /*0100*/ 	.byte	0x04, 0x39
        /*0102*/ 	.short	(.L_47 - .L_46)


	//   ....[0]....
.L_46:
        /*0104*/ 	.word	0x00000670
        /*0108*/ 	.word	0x000000ff
        /*010c*/ 	.word	0x00000000
        /*0110*/ 	.short	0x0100
        /*0112*/ 	.byte	0x04
	.zero		1


	//   ....[1]....
        /*0114*/ 	.word	0x00000680
        /*0118*/ 	.word	0x000000ff
        /*011c*/ 	.word	0x00000068
        /*0120*/ 	.short	0x0100
        /*0122*/ 	.byte	0x04
	.zero		1


	//   ....[2]....
        /*0124*/ 	.word	0x00000690
        /*0128*/ 	.word	0x000000ff
        /*012c*/ 	.word	0x00000008
        /*0130*/ 	.short	0x0100
        /*0132*/ 	.byte	0x04
	.zero		1


	//   ....[3]....
        /*0134*/ 	.word	0x000006a0
        /*0138*/ 	.word	0x000000ff
        /*013c*/ 	.word	0x00000070
        /*0140*/ 	.short	0x0100
        /*0142*/ 	.byte	0x04
	.zero		1


	//   ....[4]....
        /*0144*/ 	.word	0x000006b0
        /*0148*/ 	.word	0x000000ff
        /*014c*/ 	.word	0x00000010
        /*0150*/ 	.short	0x0100
        /*0152*/ 	.byte	0x04
	.zero		1


	//   ....[5]....
        /*0154*/ 	.word	0x000006c0
        /*0158*/ 	.word	0x000000ff
        /*015c*/ 	.word	0x00000078
        /*0160*/ 	.short	0x0100
        /*0162*/ 	.byte	0x04
	.zero		1


	//   ....[6]....
        /*0164*/ 	.word	0x000006d0
        /*0168*/ 	.word	0x000000ff
        /*016c*/ 	.word	0x00000018
        /*0170*/ 	.short	0x0100
        /*0172*/ 	.byte	0x04
	.zero		1


	//   ....[7]....
        /*0174*/ 	.word	0x000006e0
        /*0178*/ 	.word	0x000000ff
        /*017c*/ 	.word	0x00000080
        /*0180*/ 	.short	0x0100
        /*0182*/ 	.byte	0x04
	.zero		1


	//   ....[8]....
        /*0184*/ 	.word	0x000006f0
        /*0188*/ 	.word	0x000000ff
        /*018c*/ 	.word	0x00000020
        /*0190*/ 	.short	0x0100
        /*0192*/ 	.byte	0x04
	.zero		1


	//   ....[9]....
        /*0194*/ 	.word	0x00000700
        /*0198*/ 	.word	0x000000ff
        /*019c*/ 	.word	0x00000088
        /*01a0*/ 	.short	0x0100
        /*01a2*/ 	.byte	0x04
	.zero		1


	//   ....[10]....
        /*01a4*/ 	.word	0x00000710
        /*01a8*/ 	.word	0x000000ff
        /*01ac*/ 	.word	0x00000028
        /*01b0*/ 	.short	0x0100
        /*01b2*/ 	.byte	0x04
	.zero		1


	//   ....[11]....
        /*01b4*/ 	.word	0x00000720
        /*01b8*/ 	.word	0x000000ff
        /*01bc*/ 	.word	0x00000090
        /*01c0*/ 	.short	0x0100
        /*01c2*/ 	.byte	0x04
	.zero		1


	//   ....[12]....
        /*01c4*/ 	.word	0x00000730
        /*01c8*/ 	.word	0x000000ff
        /*01cc*/ 	.word	0x00000030
        /*01d0*/ 	.short	0x0100
        /*01d2*/ 	.byte	0x04
	.zero		1


	//   ....[13]....
        /*01d4*/ 	.word	0x00000740
        /*01d8*/ 	.word	0x000000ff
        /*01dc*/ 	.word	0x00000098
        /*01e0*/ 	.short	0x0100
        /*01e2*/ 	.byte	0x04
	.zero		1


	//   ....[14]....
        /*01e4*/ 	.word	0x00000750
        /*01e8*/ 	.word	0x000000ff
        /*01ec*/ 	.word	0x00000038
        /*01f0*/ 	.short	0x0100
        /*01f2*/ 	.byte	0x04
	.zero		1


	//   ....[15]....
        /*01f4*/ 	.word	0x00000760
        /*01f8*/ 	.word	0x000000ff
        /*01fc*/ 	.word	0x000000a0
        /*0200*/ 	.short	0x0100
        /*0202*/ 	.byte	0x04
	.zero		1


	//   ....[16]....
        /*0204*/ 	.word	0x00000770
        /*0208*/ 	.word	0x000000ff
        /*020c*/ 	.word	0x00000040
        /*0210*/ 	.short	0x0100
        /*0212*/ 	.byte	0x04
	.zero		1


	//   ....[17]....
        /*0214*/ 	.word	0x00000780
        /*0218*/ 	.word	0x000000ff
        /*021c*/ 	.word	0x000000a8
        /*0220*/ 	.short	0x0100
        /*0222*/ 	.byte	0x04
	.zero		1


	//   ....[18]....
        /*0224*/ 	.word	0x00000790
        /*0228*/ 	.word	0x000000ff
        /*022c*/ 	.word	0x00000048
        /*0230*/ 	.short	0x0100
        /*0232*/ 	.byte	0x04
	.zero		1


	//   ....[19]....
        /*0234*/ 	.word	0x000007a0
        /*0238*/ 	.word	0x000000ff
        /*023c*/ 	.word	0x000000b0
        /*0240*/ 	.short	0x0100
        /*0242*/ 	.byte	0x04
	.zero		1


	//   ....[20]....
        /*0244*/ 	.word	0x000007b0
        /*0248*/ 	.word	0x000000ff
        /*024c*/ 	.word	0x00000050
        /*0250*/ 	.short	0x0100
        /*0252*/ 	.byte	0x04
	.zero		1


	//   ....[21]....
        /*0254*/ 	.word	0x000007c0
        /*0258*/ 	.word	0x000000ff
        /*025c*/ 	.word	0x000000b8
        /*0260*/ 	.short	0x0100
        /*0262*/ 	.byte	0x04
	.zero		1


	//   ....[22]....
        /*0264*/ 	.word	0x000007d0
        /*0268*/ 	.word	0x000000ff
        /*026c*/ 	.word	0x00000058
        /*0270*/ 	.short	0x0100
        /*0272*/ 	.byte	0x04
	.zero		1


	//   ....[23]....
        /*0274*/ 	.word	0x000007e0
        /*0278*/ 	.word	0x000000ff
        /*027c*/ 	.word	0x000000c0
        /*0280*/ 	.short	0x0100
        /*0282*/ 	.byte	0x04
	.zero		1


	//   ....[24]....
        /*0284*/ 	.word	0x000007f0
        /*0288*/ 	.word	0x000000ff
        /*028c*/ 	.word	0x00000060
        /*0290*/ 	.short	0x0100
        /*0292*/ 	.byte	0x04
	.zero		1


	//   ....[25]....
        /*0294*/ 	.word	0x00000800
        /*0298*/ 	.word	0x000000ff
        /*029c*/ 	.word	0x000000c8
        /*02a0*/ 	.short	0x0100
        /*02a2*/ 	.byte	0x04
	.zero		1


	//   ....[26]....
        /*02a4*/ 	.word	0x00000930
        /*02a8*/ 	.word	0x000000ff
        /*02ac*/ 	.word	0x000000d0
        /*02b0*/ 	.short	0x0100
        /*02b2*/ 	.byte	0x04
	.zero		1


	//   ....[27]....
        /*02b4*/ 	.word	0x00000940
        /*02b8*/ 	.word	0x000000ff
        /*02bc*/ 	.word	0x000000e0
        /*02c0*/ 	.short	0x0100
        /*02c2*/ 	.byte	0x04
	.zero		1


	//   ....[28]....
        /*02c4*/ 	.word	0x00000950
        /*02c8*/ 	.word	0x000000ff
        /*02cc*/ 	.word	0x000000d8
        /*02d0*/ 	.short	0x0100
        /*02d2*/ 	.byte	0x04
	.zero		1


	//   ....[29]....
        /*02d4*/ 	.word	0x00000960
        /*02d8*/ 	.word	0x000000ff
        /*02dc*/ 	.word	0x000000e8
        /*02e0*/ 	.short	0x0100
        /*02e2*/ 	.byte	0x04
	.zero		1


	//   ....[30]....
        /*02e4*/ 	.word	0x00000a40
        /*02e8*/ 	.word	0x000000ff
        /*02ec*/ 	.word	0x000000f0
        /*02f0*/ 	.short	0x0100
        /*02f2*/ 	.byte	0x06
	.zero		1


	//   ....[31]....
        /*02f4*/ 	.word	0x00000a50
        /*02f8*/ 	.word	0x000000ff
        /*02fc*/ 	.word	0x000000f8
        /*0300*/ 	.short	0x0100
        /*0302*/ 	.byte	0x06
	.zero		1


	//   ....[32]....
        /*0304*/ 	.word	0x00000b80
        /*0308*/ 	.word	0x000000ff
        /*030c*/ 	.word	0x00000100
        /*0310*/ 	.short	0x0100
        /*0312*/ 	.byte	0x06
	.zero		1


	//   ....[33]....
        /*0314*/ 	.word	0x00000b90
        /*0318*/ 	.word	0x000000ff
        /*031c*/ 	.word	0x00000110
        /*0320*/ 	.short	0x0100
        /*0322*/ 	.byte	0x06
	.zero		1


	//   ....[34]....
        /*0324*/ 	.word	0x00000ba0
        /*0328*/ 	.word	0x000000ff
        /*032c*/ 	.word	0x00000108
        /*0330*/ 	.short	0x0100
        /*0332*/ 	.byte	0x06
	.zero		1


	//   ....[35]....
        /*0334*/ 	.word	0x00000bb0
        /*0338*/ 	.word	0x000000ff
        /*033c*/ 	.word	0x00000118
        /*0340*/ 	.short	0x0100
        /*0342*/ 	.byte	0x06
	.zero		1


	//   ....[36]....
        /*0344*/ 	.word	0x00000cd0
        /*0348*/ 	.word	0x000000ff
        /*034c*/ 	.word	0x00000120
        /*0350*/ 	.short	0x0100
        /*0352*/ 	.byte	0x04
	.zero		1


	//   ....[37]....
        /*0354*/ 	.word	0x00000ce0
        /*0358*/ 	.word	0x000000ff
        /*035c*/ 	.word	0x00000140
        /*0360*/ 	.short	0x0100
        /*0362*/ 	.byte	0x04
	.zero		1


	//   ....[38]....
        /*0364*/ 	.word	0x00000cf0
        /*0368*/ 	.word	0x000000ff
        /*036c*/ 	.word	0x00000128
        /*0370*/ 	.short	0x0100
        /*0372*/ 	.byte	0x04
	.zero		1


	//   ....[39]....
        /*0374*/ 	.word	0x00000d00
        /*0378*/ 	.word	0x000000ff
        /*037c*/ 	.word	0x00000148
        /*0380*/ 	.short	0x0100
        /*0382*/ 	.byte	0x04
	.zero		1


	//   ....[40]....
        /*0384*/ 	.word	0x00000d10
        /*0388*/ 	.word	0x000000ff
        /*038c*/ 	.word	0x00000130
        /*0390*/ 	.short	0x0100
        /*0392*/ 	.byte	0x04
	.zero		1


	//   ....[41]....
        /*0394*/ 	.word	0x00000d20
        /*0398*/ 	.word	0x000000ff
        /*039c*/ 	.word	0x00000150
        /*03a0*/ 	.short	0x0100
        /*03a2*/ 	.byte	0x04
	.zero		1


	//   ....[42]....
        /*03a4*/ 	.word	0x00000d30
        /*03a8*/ 	.word	0x000000ff
        /*03ac*/ 	.word	0x00000138
        /*03b0*/ 	.short	0x0100
        /*03b2*/ 	.byte	0x04
	.zero		1


	//   ....[43]....
        /*03b4*/ 	.word	0x00000d40
        /*03b8*/ 	.word	0x000000ff
        /*03bc*/ 	.word	0x00000158
        /*03c0*/ 	.short	0x0100
        /*03c2*/ 	.byte	0x04
	.zero		1


	//   ....[44]....
        /*03c4*/ 	.word	0x00000e30
        /*03c8*/ 	.word	0x000000ff
        /*03cc*/ 	.word	0x00000160
        /*03d0*/ 	.short	0x0100
        /*03d2*/ 	.byte	0x04
	.zero		1


	//   ....[45]....
        /*03d4*/ 	.word	0x00000e40
        /*03d8*/ 	.word	0x000000ff
        /*03dc*/ 	.word	0x00000170
        /*03e0*/ 	.short	0x0100
        /*03e2*/ 	.byte	0x04
	.zero		1


	//   ....[46]....
        /*03e4*/ 	.word	0x00000e50
        /*03e8*/ 	.word	0x000000ff
        /*03ec*/ 	.word	0x00000168
        /*03f0*/ 	.short	0x0100
        /*03f2*/ 	.byte	0x04
	.zero		1


	//   ....[47]....
        /*03f4*/ 	.word	0x00000e60
        /*03f8*/ 	.word	0x000000ff
        /*03fc*/ 	.word	0x00000178
        /*0400*/ 	.short	0x0100
        /*0402*/ 	.byte	0x04
	.zero		1


	//   ....[48]....
        /*0404*/ 	.word	0x00000f60
        /*0408*/ 	.word	0x000000ff
        /*040c*/ 	.word	0x00000180
        /*0410*/ 	.short	0x0100
        /*0412*/ 	.byte	0x06
	.zero		1


	//   ....[49]....
        /*0414*/ 	.word	0x00001b10
        /*0418*/ 	.word	0x00000003
        /*041c*/ 	.word	0x00000170
        /*0420*/ 	.short	0x010a
        /*0422*/ 	.byte	0xff
	.zero		1


	//   ....[50]....
        /*0424*/ 	.word	0x00001b40
        /*0428*/ 	.word	0x00000003
        /*042c*/ 	.word	0x00000160
        /*0430*/ 	.short	0x0101
        /*0432*/ 	.byte	0xff
	.zero		1


	//   ....[51]....
        /*0434*/ 	.word	0x00001c00
        /*0438*/ 	.word	0x000000ff
        /*043c*/ 	.word	0x00000068
        /*0440*/ 	.short	0x010a
        /*0442*/ 	.byte	0x04
	.zero		1


	//   ....[52]....
        /*0444*/ 	.word	0x00001cd0
        /*0448*/ 	.word	0x000000ff
        /*044c*/ 	.word	0x00000068
        /*0450*/ 	.short	0x010a
        /*0452*/ 	.byte	0x21
	.zero		1


	//   ....[53]....
        /*0454*/ 	.word	0x00001e80
        /*0458*/ 	.word	0x000000ff
        /*045c*/ 	.word	0x00000068
        /*0460*/ 	.short	0x010a
        /*0462*/ 	.byte	0x05
	.zero		1


	//   ....[54]....
        /*0464*/ 	.word	0x00001f90
        /*0468*/ 	.word	0x000000ff
        /*046c*/ 	.word	0x000000f8
        /*0470*/ 	.short	0x0101
        /*0472*/ 	.byte	0x06
	.zero		1


	//   ....[55]....
        /*0474*/ 	.word	0x00001fb0
        /*0478*/ 	.word	0x000000ff
        /*047c*/ 	.word	0x00000068
        /*0480*/ 	.short	0x010a
        /*0482*/ 	.byte	0x04
	.zero		1


	//   ....[56]....
        /*0484*/ 	.word	0x00002030
        /*0488*/ 	.word	0x000000ff
        /*048c*/ 	.word	0x00000068
        /*0490*/ 	.short	0x010a
        /*0492*/ 	.byte	0x11
	.zero		1


	//   ....[57]....
        /*0494*/ 	.word	0x000021c0
        /*0498*/ 	.word	0x000000ff
        /*049c*/ 	.word	0x00000068
        /*04a0*/ 	.short	0x010a
        /*04a2*/ 	.byte	0x05
	.zero		1


	//   ....[58]....
        /*04a4*/ 	.word	0x00002320
        /*04a8*/ 	.word	0x00000003
        /*04ac*/ 	.word	0x00000100
        /*04b0*/ 	.short	0x010a
        /*04b2*/ 	.byte	0xff
	.zero		1


	//   ....[59]....
        /*04b4*/ 	.word	0x00002470
        /*04b8*/ 	.word	0x00000000
        /*04bc*/ 	.word	0x00000000
        /*04c0*/ 	.short	0x0101
        /*04c2*/ 	.byte	0xff
	.zero		1


	//   ....[60]....
        /*04c4*/ 	.word	0x00002a20
        /*04c8*/ 	.word	0x000000ff
        /*04cc*/ 	.word	0x00000000
        /*04d0*/ 	.short	0x010a
        /*04d2*/ 	.byte	0x04
	.zero		1


	//   ....[61]....
        /*04d4*/ 	.word	0x00002ab0
        /*04d8*/ 	.word	0x000000ff
        /*04dc*/ 	.word	0x00000000
        /*04e0*/ 	.short	0x010a
        /*04e2*/ 	.byte	0x05
	.zero		1


	//   ....[62]....
        /*04e4*/ 	.word	0x00002b40
        /*04e8*/ 	.word	0x000000ff
        /*04ec*/ 	.word	0x00000000
        /*04f0*/ 	.short	0x010a
        /*04f2*/ 	.byte	0x05
	.zero		1


	//   ....[63]....
        /*04f4*/ 	.word	0x00002bd0
        /*04f8*/ 	.word	0x000000ff
        /*04fc*/ 	.word	0x00000000
        /*0500*/ 	.short	0x010a
        /*0502*/ 	.byte	0x05
	.zero		1


	//   ....[64]....
        /*0504*/ 	.word	0x00002c60
        /*0508*/ 	.word	0x000000ff
        /*050c*/ 	.word	0x00000000
        /*0510*/ 	.short	0x010a
        /*0512*/ 	.byte	0x05
	.zero		1


	//   ....[65]....
        /*0514*/ 	.word	0x00002cf0
        /*0518*/ 	.word	0x000000ff
        /*051c*/ 	.word	0x00000000
        /*0520*/ 	.short	0x010a
        /*0522*/ 	.byte	0x05
	.zero		1


	//   ....[66]....
        /*0524*/ 	.word	0x00002d80
        /*0528*/ 	.word	0x000000ff
        /*052c*/ 	.word	0x00000000
        /*0530*/ 	.short	0x010a
        /*0532*/ 	.byte	0x05
	.zero		1


	//   ....[67]....
        /*0534*/ 	.word	0x00002e10
        /*0538*/ 	.word	0x000000ff
        /*053c*/ 	.word	0x00000000
        /*0540*/ 	.short	0x010a
        /*0542*/ 	.byte	0x05
	.zero		1


	//   ....[68]....
        /*0544*/ 	.word	0x00002ea0
        /*0548*/ 	.word	0x000000ff
        /*054c*/ 	.word	0x00000000
        /*0550*/ 	.short	0x010a
        /*0552*/ 	.byte	0x05
	.zero		1


	//   ....[69]....
        /*0554*/ 	.word	0x00002f30
        /*0558*/ 	.word	0x000000ff
        /*055c*/ 	.word	0x00000000
        /*0560*/ 	.short	0x010a
        /*0562*/ 	.byte	0x05
	.zero		1


	//   ....[70]....
        /*0564*/ 	.word	0x00002fc0
        /*0568*/ 	.word	0x000000ff
        /*056c*/ 	.word	0x00000000
        /*0570*/ 	.short	0x010a
        /*0572*/ 	.byte	0x05
	.zero		1


	//   ....[71]....
        /*0574*/ 	.word	0x00003050
        /*0578*/ 	.word	0x000000ff
        /*057c*/ 	.word	0x00000000
        /*0580*/ 	.short	0x010a
        /*0582*/ 	.byte	0x05
	.zero		1


	//   ....[72]....
        /*0584*/ 	.word	0x000030f0
        /*0588*/ 	.word	0x00000000
        /*058c*/ 	.word	0x00000000
        /*0590*/ 	.short	0x010a
        /*0592*/ 	.byte	0xff
	.zero		1


	//   ....[73]....
        /*0594*/ 	.word	0x00003210
        /*0598*/ 	.word	0x00000002
        /*059c*/ 	.word	0x00000160
        /*05a0*/ 	.short	0x010a
        /*05a2*/ 	.byte	0xff
	.zero		1


	//   ....[74]....
        /*05a4*/ 	.word	0x00003270
        /*05a8*/ 	.word	0x00000004
        /*05ac*/ 	.word	0x00000000
        /*05b0*/ 	.short	0x0101
        /*05b2*/ 	.byte	0xff
	.zero		1


	//   ....[75]....
        /*05b4*/ 	.word	0x00003290
        /*05b8*/ 	.word	0x000000ff
        /*05bc*/ 	.word	0x00000110
        /*05c0*/ 	.short	0x010a
        /*05c2*/ 	.byte	0x04
	.zero		1


	//   ....[76]....
        /*05c4*/ 	.word	0x000033b0
        /*05c8*/ 	.word	0x00000002
        /*05cc*/ 	.word	0x00000100
        /*05d0*/ 	.short	0x010a
        /*05d2*/ 	.byte	0xff
	.zero		1


	//   ....[77]....
        /*05d4*/ 	.word	0x000034c0
        /*05d8*/ 	.word	0x00000002
        /*05dc*/ 	.word	0x00000000
        /*05e0*/ 	.short	0x0101
        /*05e2*/ 	.byte	0xff
	.zero		1


	//   ....[78]....
        /*05e4*/ 	.word	0x00003550
        /*05e8*/ 	.word	0x000000ff
        /*05ec*/ 	.word	0x00000110
        /*05f0*/ 	.short	0x0106
        /*05f2*/ 	.byte	0x04
	.zero		1


	//   ....[79]....
        /*05f4*/ 	.word	0x00003570
        /*05f8*/ 	.word	0x000000ff
        /*05fc*/ 	.word	0x00000110
        /*0600*/ 	.short	0x010a
        /*0602*/ 	.byte	0x04
	.zero		1


	//   ....[80]....
        /*0604*/ 	.word	0x00003600
        /*0608*/ 	.word	0x000000ff
        /*060c*/ 	.word	0x00000110
        /*0610*/ 	.short	0x0106
        /*0612*/ 	.byte	0x07
	.zero		1


	//   ....[81]....
        /*0614*/ 	.word	0x00003640
        /*0618*/ 	.word	0x00000000
        /*061c*/ 	.word	0x00000110
        /*0620*/ 	.short	0x010a
        /*0622*/ 	.byte	0xff
	.zero		1


	//   ....[82]....
        /*0624*/ 	.word	0x00003880
        /*0628*/ 	.word	0x000000ff
        /*062c*/ 	.word	0x00000008
        /*0630*/ 	.short	0x010a
        /*0632*/ 	.byte	0x05
	.zero		1


	//   ....[83]....
        /*0634*/ 	.word	0x000038a0
        /*0638*/ 	.word	0x000000ff
        /*063c*/ 	.word	0x00000008
        /*0640*/ 	.short	0x010a
        /*0642*/ 	.byte	0x05
	.zero		1


	//   ....[84]....
        /*0644*/ 	.word	0x00003a30
        /*0648*/ 	.word	0x000000ff
        /*064c*/ 	.word	0x00000008
        /*0650*/ 	.short	0x010a
        /*0652*/ 	.byte	0x05
	.zero		1


	//   ....[85]....
        /*0654*/ 	.word	0x00003a50
        /*0658*/ 	.word	0x000000ff
        /*065c*/ 	.word	0x00000008
        /*0660*/ 	.short	0x010a
        /*0662*/ 	.byte	0x05
	.zero		1


	//   ....[86]....
        /*0664*/ 	.word	0x00003b10
        /*0668*/ 	.word	0x000000ff
        /*066c*/ 	.word	0x00000000
        /*0670*/ 	.short	0x0101
        /*0672*/ 	.byte	0x04
	.zero		1


	//   ....[87]....
        /*0674*/ 	.word	0x00003e50
        /*0678*/ 	.word	0x00000000
        /*067c*/ 	.word	0x00000100
        /*0680*/ 	.short	0x010a
        /*0682*/ 	.byte	0xff
	.zero		1


	//   ....[88]....
        /*0684*/ 	.word	0x00003f10
        /*0688*/ 	.word	0x00000000
        /*068c*/ 	.word	0x00000000
        /*0690*/ 	.short	0x0101
        /*0692*/ 	.byte	0xff
	.zero		1


	//   ....[89]....
        /*0694*/ 	.word	0x00003fd0
        /*0698*/ 	.word	0x000000ff
        /*069c*/ 	.word	0x00000000
        /*06a0*/ 	.short	0x010a
        /*06a2*/ 	.byte	0x04
	.zero		1


	//   ....[90]....
        /*06a4*/ 	.word	0x00003fe0
        /*06a8*/ 	.word	0x000000ff
        /*06ac*/ 	.word	0x00000140
        /*06b0*/ 	.short	0x010a
        /*06b2*/ 	.byte	0x1f
	.zero		1


	//   ....[91]....
        /*06b4*/ 	.word	0x00004090
        /*06b8*/ 	.word	0x000000ff
        /*06bc*/ 	.word	0x00000000
        /*06c0*/ 	.short	0x010a
        /*06c2*/ 	.byte	0x05
	.zero		1


	//   ....[92]....
        /*06c4*/ 	.word	0x000041c0
        /*06c8*/ 	.word	0x000000ff
        /*06cc*/ 	.word	0x00000000
        /*06d0*/ 	.short	0x010a
        /*06d2*/ 	.byte	0x04
	.zero		1


	//   ....[93]....
        /*06d4*/ 	.word	0x000044c0
        /*06d8*/ 	.word	0x000000ff
        /*06dc*/ 	.word	0x00000000
        /*06e0*/ 	.short	0x010a
        /*06e2*/ 	.byte	0x04
	.zero		1


	//   ....[94]....
        /*06e4*/ 	.word	0x00004550
        /*06e8*/ 	.word	0x000000ff
        /*06ec*/ 	.word	0x00000000
        /*06f0*/ 	.short	0x010a
        /*06f2*/ 	.byte	0x05
	.zero		1


	//   ....[95]....
        /*06f4*/ 	.word	0x000045e0
        /*06f8*/ 	.word	0x000000ff
        /*06fc*/ 	.word	0x00000000
        /*0700*/ 	.short	0x010a
        /*0702*/ 	.byte	0x05
	.zero		1


	//   ....[96]....
        /*0704*/ 	.word	0x00004680
        /*0708*/ 	.word	0x00000000
        /*070c*/ 	.word	0x00000000
        /*0710*/ 	.short	0x010a
        /*0712*/ 	.byte	0xff
	.zero		1


	//   ....[97]....
        /*0714*/ 	.word	0x000046c0
        /*0718*/ 	.word	0x00000000
        /*071c*/ 	.word	0x00000000
        /*0720*/ 	.short	0x010a
        /*0722*/ 	.byte	0xff
	.zero		1


	//   ....[98]....
        /*0724*/ 	.word	0x00004730
        /*0728*/ 	.word	0x000000ff
        /*072c*/ 	.word	0x00000000
        /*0730*/ 	.short	0x0101
        /*0732*/ 	.byte	0x04
	.zero		1


	//   ....[99]....
        /*0734*/ 	.word	0x00004770
        /*0738*/ 	.word	0x000000ff
        /*073c*/ 	.word	0x00000180
        /*0740*/ 	.short	0x010a
        /*0742*/ 	.byte	0x1a
	.zero		1


	//   ....[100]....
        /*0744*/ 	.word	0x000047c0
        /*0748*/ 	.word	0x000000ff
        /*074c*/ 	.word	0x00000000
        /*0750*/ 	.short	0x0101
        /*0752*/ 	.byte	0x04
	.zero		1


	//   ....[101]....
        /*0754*/ 	.word	0x00004c40
        /*0758*/ 	.word	0x0000000c
        /*075c*/ 	.word	0x00000100
        /*0760*/ 	.short	0x010a
        /*0762*/ 	.byte	0xff
	.zero		1


	//   ....[102]....
        /*0764*/ 	.word	0x00004db0
        /*0768*/ 	.word	0x00000000
        /*076c*/ 	.word	0x00000000
        /*0770*/ 	.short	0x0101
        /*0772*/ 	.byte	0xff
	.zero		1


	//   ....[103]....
        /*0774*/ 	.word	0x00005240
        /*0778*/ 	.word	0x000000ff
        /*077c*/ 	.word	0x000000f8
        /*0780*/ 	.short	0x010a
        /*0782*/ 	.byte	0x15
	.zero		1


	//   ....[104]....
        /*0784*/ 	.word	0x000053c0
        /*0788*/ 	.word	0x000000ff
        /*078c*/ 	.word	0x000000e0
        /*0790*/ 	.short	0x010a
        /*0792*/ 	.byte	0x15
	.zero		1


	//   ....[105]....
        /*0794*/ 	.word	0x000055b0
        /*0798*/ 	.word	0x000000ff
        /*079c*/ 	.word	0x000000d0
        /*07a0*/ 	.short	0x010b
        /*07a2*/ 	.byte	0x15
	.zero		1


	//   ....[106]....
        /*07a4*/ 	.word	0x000055c0
        /*07a8*/ 	.word	0x000000ff
        /*07ac*/ 	.word	0x00000000
        /*07b0*/ 	.short	0x0101
        /*07b2*/ 	.byte	0x06
	.zero		1


	//   ....[107]....
        /*07b4*/ 	.word	0x000055d0
        /*07b8*/ 	.word	0x000000ff
        /*07bc*/ 	.word	0x000000e8
        /*07c0*/ 	.short	0x010a
        /*07c2*/ 	.byte	0x15
	.zero		1


	//   ....[108]....
        /*07c4*/ 	.word	0x00005810
        /*07c8*/ 	.word	0x000000ff
        /*07cc*/ 	.word	0x000000d8
        /*07d0*/ 	.short	0x010b
        /*07d2*/ 	.byte	0x15
	.zero		1


	//   ....[109]....
        /*07d4*/ 	.word	0x00005820
        /*07d8*/ 	.word	0x000000ff
        /*07dc*/ 	.word	0x00000000
        /*07e0*/ 	.short	0x0101
        /*07e2*/ 	.byte	0x25
	.zero		1


	//   ....[110]....
        /*07e4*/ 	.word	0x00005860
        /*07e8*/ 	.word	0x000000ff
        /*07ec*/ 	.word	0x000000e0
        /*07f0*/ 	.short	0x010a
        /*07f2*/ 	.byte	0x15
	.zero		1


	//   ....[111]....
        /*07f4*/ 	.word	0x000058a0
        /*07f8*/ 	.word	0x00000000
        /*07fc*/ 	.word	0x000000e8
        /*0800*/ 	.short	0x010a
        /*0802*/ 	.byte	0xff
	.zero		1


	//   ....[112]....
        /*0804*/ 	.word	0x00005ba0
        /*0808*/ 	.word	0x00000003
        /*080c*/ 	.word	0x00000100
        /*0810*/ 	.short	0x010a
        /*0812*/ 	.byte	0xff
	.zero		1


	//   ....[113]....
        /*0814*/ 	.word	0x00005d20
        /*0818*/ 	.word	0x00000000
        /*081c*/ 	.word	0x00000000
        /*0820*/ 	.short	0x0101
        /*0822*/ 	.byte	0xff
	.zero		1


	//   ....[114]....
        /*0824*/ 	.word	0x00006830
        /*0828*/ 	.word	0x00000003
        /*082c*/ 	.word	0x000000d0
        /*0830*/ 	.short	0x010a
        /*0832*/ 	.byte	0xff
	.zero		1


	//   ....[115]....
        /*0834*/ 	.word	0x00006870
        /*0838*/ 	.word	0x0000005a
        /*083c*/ 	.word	0x00000120
        /*0840*/ 	.short	0x010a
        /*0842*/ 	.byte	0xff
	.zero		1


	//   ....[116]....
        /*0844*/ 	.word	0x000069a0
        /*0848*/ 	.word	0x00000003
        /*084c*/ 	.word	0x000000d0
        /*0850*/ 	.short	0x010a
        /*0852*/ 	.byte	0xff
	.zero		1


	//   ....[117]....
        /*0854*/ 	.word	0x00006ae0
        /*0858*/ 	.word	0x00000000
        /*085c*/ 	.word	0x00000000
        /*0860*/ 	.short	0x0101
        /*0862*/ 	.byte	0xff
	.zero		1


	//   ....[118]....
        /*0864*/ 	.word	0x00006b40
        /*0868*/ 	.word	0x0000005a
        /*086c*/ 	.word	0x00000120
        /*0870*/ 	.short	0x010a
        /*0872*/ 	.byte	0xff
	.zero		1


	//   ....[119]....
        /*0874*/ 	.word	0x000076f0
        /*0878*/ 	.word	0x0000006d
        /*087c*/ 	.word	0x000000d0
        /*0880*/ 	.short	0x010a
        /*0882*/ 	.byte	0xff
	.zero		1


	//   ....[120]....
        /*0884*/ 	.word	0x000077b0
        /*0888*/ 	.word	0x0000006d
        /*088c*/ 	.word	0x000000d0
        /*0890*/ 	.short	0x010a
        /*0892*/ 	.byte	0xff
	.zero		1


	//   ....[121]....
        /*0894*/ 	.word	0x000078f0
        /*0898*/ 	.word	0x00000002
        /*089c*/ 	.word	0x00000000
        /*08a0*/ 	.short	0x0101
        /*08a2*/ 	.byte	0xff
	.zero		1


	//   ....[122]....
        /*08a4*/ 	.word	0x00007bd0
        /*08a8*/ 	.word	0x0000005a
        /*08ac*/ 	.word	0x00000000
        /*08b0*/ 	.short	0x0101
        /*08b2*/ 	.byte	0xff
	.zero		1


	//   ....[123]....
        /*08b4*/ 	.word	0x000085a0
        /*08b8*/ 	.word	0x00000003
        /*08bc*/ 	.word	0x00000170
        /*08c0*/ 	.short	0x010a
        /*08c2*/ 	.byte	0xff
	.zero		1


	//   ....[124]....
        /*08c4*/ 	.word	0x00008600
        /*08c8*/ 	.word	0x00000000
        /*08cc*/ 	.word	0x00000068
        /*08d0*/ 	.short	0x010a
        /*08d2*/ 	.byte	0xff
	.zero		1


	//   ....[125]....
        /*08d4*/ 	.word	0x00008660
        /*08d8*/ 	.word	0x00000000
        /*08dc*/ 	.word	0x00000068
        /*08e0*/ 	.short	0x010a
        /*08e2*/ 	.byte	0xff
	.zero		1


	//   ....[126]....
        /*08e4*/ 	.word	0x000086b0
        /*08e8*/ 	.word	0x00000003
        /*08ec*/ 	.word	0x00000100
        /*08f0*/ 	.short	0x010a
        /*08f2*/ 	.byte	0xff
	.zero		1


	//   ....[127]....
        /*08f4*/ 	.word	0x00008710
        /*08f8*/ 	.word	0x00000000
        /*08fc*/ 	.word	0x00000000
        /*0900*/ 	.short	0x010a
        /*0902*/ 	.byte	0xff
	.zero		1


	//   ....[128]....
        /*0904*/ 	.word	0x00008770
        /*0908*/ 	.word	0x00000000
        /*090c*/ 	.word	0x00000000
        /*0910*/ 	.short	0x010a
        /*0912*/ 	.byte	0xff
	.zero		1


	//   ....[129]....
        /*0914*/ 	.word	0x000087d0
        /*0918*/ 	.word	0x00000000
        /*091c*/ 	.word	0x00000000
        /*0920*/ 	.short	0x010a
        /*0922*/ 	.byte	0xff
	.zero		1


	//   ....[130]....
        /*0924*/ 	.word	0x00008830
        /*0928*/ 	.word	0x00000000
        /*092c*/ 	.word	0x00000000
        /*0930*/ 	.short	0x010a
        /*0932*/ 	.byte	0xff
	.zero		1


	//   ....[131]....
        /*0934*/ 	.word	0x00008890
        /*0938*/ 	.word	0x00000000
        /*093c*/ 	.word	0x00000000
        /*0940*/ 	.short	0x010a
        /*0942*/ 	.byte	0xff
	.zero		1


	//   ....[132]....
        /*0944*/ 	.word	0x000088f0
        /*0948*/ 	.word	0x00000000
        /*094c*/ 	.word	0x00000000
        /*0950*/ 	.short	0x010a
        /*0952*/ 	.byte	0xff
	.zero		1


	//   ....[133]....
        /*0954*/ 	.word	0x00008950
        /*0958*/ 	.word	0x00000000
        /*095c*/ 	.word	0x00000000
        /*0960*/ 	.short	0x010a
        /*0962*/ 	.byte	0xff
	.zero		1


	//   ....[134]....
        /*0964*/ 	.word	0x000089b0
        /*0968*/ 	.word	0x00000000
        /*096c*/ 	.word	0x00000000
        /*0970*/ 	.short	0x010a
        /*0972*/ 	.byte	0xff
	.zero		1


	//   ....[135]....
        /*0974*/ 	.word	0x00008a10
        /*0978*/ 	.word	0x00000000
        /*097c*/ 	.word	0x00000000
        /*0980*/ 	.short	0x010a
        /*0982*/ 	.byte	0xff
	.zero		1


	//   ....[136]....
        /*0984*/ 	.word	0x00008a70
        /*0988*/ 	.word	0x00000000
        /*098c*/ 	.word	0x00000000
        /*0990*/ 	.short	0x010a
        /*0992*/ 	.byte	0xff
	.zero		1


	//   ....[137]....
        /*0994*/ 	.word	0x00008ad0
        /*0998*/ 	.word	0x00000000
        /*099c*/ 	.word	0x00000000
        /*09a0*/ 	.short	0x010a
        /*09a2*/ 	.byte	0xff
	.zero		1


	//   ....[138]....
        /*09a4*/ 	.word	0x00008b30
        /*09a8*/ 	.word	0x00000000
        /*09ac*/ 	.word	0x00000000
        /*09b0*/ 	.short	0x010a
        /*09b2*/ 	.byte	0xff
	.zero		1


	//   ....[139]....
        /*09b4*/ 	.word	0x00008b80
        /*09b8*/ 	.word	0x00000002
        /*09bc*/ 	.word	0x00000160
        /*09c0*/ 	.short	0x010a
        /*09c2*/ 	.byte	0xff
	.zero		1


	//   ....[140]....
        /*09c4*/ 	.word	0x00008be0
        /*09c8*/ 	.word	0x00000002
        /*09cc*/ 	.word	0x00000110
        /*09d0*/ 	.short	0x010a
        /*09d2*/ 	.byte	0xff
	.zero		1


	//   ....[141]....
        /*09d4*/ 	.word	0x00008c30
        /*09d8*/ 	.word	0x00000002
        /*09dc*/ 	.word	0x00000100
        /*09e0*/ 	.short	0x010a
        /*09e2*/ 	.byte	0xff
	.zero		1


	//   ....[142]....
        /*09e4*/ 	.word	0x00008c90
        /*09e8*/ 	.word	0x00000000
        /*09ec*/ 	.word	0x00000110
        /*09f0*/ 	.short	0x010a
        /*09f2*/ 	.byte	0xff
	.zero		1


	//   ....[143]....
        /*09f4*/ 	.word	0x00008cf0
        /*09f8*/ 	.word	0x00000000
        /*09fc*/ 	.word	0x00000008
        /*0a00*/ 	.short	0x010a
        /*0a02*/ 	.byte	0xff
	.zero		1


	//   ....[144]....
        /*0a04*/ 	.word	0x00008dd0
        /*0a08*/ 	.word	0x00000000
        /*0a0c*/ 	.word	0x00000008
        /*0a10*/ 	.short	0x010a
        /*0a12*/ 	.byte	0xff
	.zero		1


	//   ....[145]....
        /*0a14*/ 	.word	0x00008e20
        /*0a18*/ 	.word	0x00000000
        /*0a1c*/ 	.word	0x00000100
        /*0a20*/ 	.short	0x010a
        /*0a22*/ 	.byte	0xff
	.zero		1


	//   ....[146]....
        /*0a24*/ 	.word	0x00008e80
        /*0a28*/ 	.word	0x00000000
        /*0a2c*/ 	.word	0x00000140
        /*0a30*/ 	.short	0x010a
        /*0a32*/ 	.byte	0xff
	.zero		1


	//   ....[147]....
        /*0a34*/ 	.word	0x00008ee0
        /*0a38*/ 	.word	0x00000000
        /*0a3c*/ 	.word	0x00000000
        /*0a40*/ 	.short	0x010a
        /*0a42*/ 	.byte	0xff
	.zero		1


	//   ....[148]....
        /*0a44*/ 	.word	0x00008f40
        /*0a48*/ 	.word	0x00000000
        /*0a4c*/ 	.word	0x00000000
        /*0a50*/ 	.short	0x010a
        /*0a52*/ 	.byte	0xff
	.zero		1


	//   ....[149]....
        /*0a54*/ 	.word	0x00008fa0
        /*0a58*/ 	.word	0x00000000
        /*0a5c*/ 	.word	0x00000000
        /*0a60*/ 	.short	0x010a
        /*0a62*/ 	.byte	0xff
	.zero		1


	//   ....[150]....
        /*0a64*/ 	.word	0x00009000
        /*0a68*/ 	.word	0x00000000
        /*0a6c*/ 	.word	0x00000000
        /*0a70*/ 	.short	0x010a
        /*0a72*/ 	.byte	0xff
	.zero		1


	//   ....[151]....
        /*0a74*/ 	.word	0x00009060
        /*0a78*/ 	.word	0x00000000
        /*0a7c*/ 	.word	0x00000180
        /*0a80*/ 	.short	0x010a
        /*0a82*/ 	.byte	0xff
	.zero		1


	//   ....[152]....
        /*0a84*/ 	.word	0x000090b0
        /*0a88*/ 	.word	0x0000000c
        /*0a8c*/ 	.word	0x00000100
        /*0a90*/ 	.short	0x010a
        /*0a92*/ 	.byte	0xff
	.zero		1


	//   ....[153]....
        /*0a94*/ 	.word	0x00009110
        /*0a98*/ 	.word	0x00000000
        /*0a9c*/ 	.word	0x000000f8
        /*0aa0*/ 	.short	0x010a
        /*0aa2*/ 	.byte	0xff
	.zero		1


	//   ....[154]....
        /*0aa4*/ 	.word	0x00009170
        /*0aa8*/ 	.word	0x00000000
        /*0aac*/ 	.word	0x000000e0
        /*0ab0*/ 	.short	0x010a
        /*0ab2*/ 	.byte	0xff
	.zero		1


	//   ....[155]....
        /*0ab4*/ 	.word	0x000091d0
        /*0ab8*/ 	.word	0x00000000
        /*0abc*/ 	.word	0x000000e8
        /*0ac0*/ 	.short	0x010a
        /*0ac2*/ 	.byte	0xff
	.zero		1


	//   ....[156]....
        /*0ac4*/ 	.word	0x00009230
        /*0ac8*/ 	.word	0x00000000
        /*0acc*/ 	.word	0x000000e0
        /*0ad0*/ 	.short	0x010a
        /*0ad2*/ 	.byte	0xff
	.zero		1


	//   ....[157]....
        /*0ad4*/ 	.word	0x00009280
        /*0ad8*/ 	.word	0x00000003
        /*0adc*/ 	.word	0x00000100
        /*0ae0*/ 	.short	0x010a
        /*0ae2*/ 	.byte	0xff
	.zero		1


	//   ....[158]....
        /*0ae4*/ 	.word	0x000092d0
        /*0ae8*/ 	.word	0x00000003
        /*0aec*/ 	.word	0x000000d0
        /*0af0*/ 	.short	0x010a
        /*0af2*/ 	.byte	0xff
	.zero		1


	//   ....[159]....
        /*0af4*/ 	.word	0x00009320
        /*0af8*/ 	.word	0x0000005a
        /*0afc*/ 	.word	0x00000120
        /*0b00*/ 	.short	0x010a
        /*0b02*/ 	.byte	0xff
	.zero		1


	//   ....[160]....
        /*0b04*/ 	.word	0x00009370
        /*0b08*/ 	.word	0x0000006d
        /*0b0c*/ 	.word	0x000000d0
        /*0b10*/ 	.short	0x010a
        /*0b12*/ 	.byte	0xff
	.zero		1


	//----- nvinfo : EIATTR_NUM_MBARRIERS
	.align		4
.L_47:
        /*0b14*/ 	.byte	0x03, 0x38
        /*0b16*/ 	.short	0x0031


	//----- nvinfo : EIATTR_EXIT_INSTR_OFFSETS
	.align		4
        /*0b18*/ 	.byte	0x04, 0x1c
        /*0b1a*/ 	.short	(.L_49 - .L_48)


	//   ....[0]....
.L_48:
        /*0b1c*/ 	.word	0x00003120


	//   ....[1]....
        /*0b20*/ 	.word	0x00003610


	//   ....[2]....
        /*0b24*/ 	.word	0x00003670


	//   ....[3]....
        /*0b28*/ 	.word	0x000049f0


	//   ....[4]....
        /*0b2c*/ 	.word	0x000058d0


	//   ....[5]....
        /*0b30*/ 	.word	0x00005910


	//   ....[6]....
        /*0b34*/ 	.word	0x00008590


	//----- nvinfo : EIATTR_MAX_THREADS
	.align		4
.L_49:
        /*0b38*/ 	.byte	0x04, 0x05
        /*0b3a*/ 	.short	(.L_51 - .L_50)
.L_50:
        /*0b3c*/ 	.word	0x00000100
        /*0b40*/ 	.word	0x00000001
        /*0b44*/ 	.word	0x00000001


	//----- nvinfo : EIATTR_CRS_STACK_SIZE
	.align		4
.L_51:
        /*0b48*/ 	.byte	0x04, 0x1e
        /*0b4a*/ 	.short	(.L_53 - .L_52)
.L_52:
        /*0b4c*/ 	.word	0x00000000


	//----- nvinfo : EIATTR_CBANK_PARAM_SIZE
	.align		4
.L_53:
        /*0b50*/ 	.byte	0x03, 0x19
        /*0b52*/ 	.short	0x0800


	//----- nvinfo : EIATTR_PARAM_CBANK
	.align		4
        /*0b54*/ 	.byte	0x04, 0x0a
        /*0b56*/ 	.short	(.L_55 - .L_54)
	.align		4
.L_54:
        /*0b58*/ 	.word	index@(.nv.constant0._ZN7cutlass13device_kernelINS_4gemm6kernel13GemmUniversalIN4cute5tupleIJiiiiEEENS1_10collective13CollectiveMmaINS1_35MainloopSm100TmaUmmaWarpSpecializedILi13ELi2ELi4ENS5_IJNS4_1CILi2EEESB_NSA_ILi1EEEEEEEENS5_IJNSA_ILi128EEESF_SF_EEENS_12float_e5m2_tENS5_IJlSC_lEEESH_SI_NS4_8TiledMMAINS4_8MMA_AtomIJNS4_10MMA_TraitsINS4_25SM100_MMA_F8F6F4_2x1SM_SSEJSH_SH_fSF_SF_NS4_17integral_constantINS4_4UMMA5MajorELSP_0EEESQ_NSN_INSO_7ScaleInELSR_0EEESS_EEEEEENS4_6LayoutINS5_IJSC_SC_SC_EEENS5_IJNSA_ILi0EEESX_SX_EEEEENS5_IJNS4_10UnderscoreES10_S10_EEEEENS4_28SM100_TMA_2SM_LOAD_MULTICASTENS4_14ComposedLayoutINS4_7SwizzleILi3ELi4ELi3EEENS4_18smem_ptr_flag_bitsILi8EEENSV_INS5_IJNSA_ILi8EEESF_EEENS5_IJSF_SC_EEEEEEEvNS4_8identityENS4_18SM100_TMA_2SM_LOADES1D_vS1E_EENS_8epilogue10collective18CollectiveEpilogueINS1H_23Sm100TmaWarpSpecializedILi2ELi2ELi32ELb0ELb0EEEJNS5_IJNSA_ILi64EEESF_SF_EEENS5_IJNSV_IS1M_SC_EENSV_INS5_IJNSA_ILi32EEESB_EEENS5_IJSC_S1M_EEEEEEEESH_SI_SH_SI_NS1H_6fusion15FusionCallbacksIS1L_NS1U_17LinearCombinationISH_fSH_fLNS_15FloatRoundStyleE2EEES1N_S1T_JEEENS4_5SM1004TMEM4LOAD26SM100_TMEM_LOAD_32dp32b32xENS4_13SM90_TMA_LOADENS14_INS15_ILi1ELi4ELi3EEES18_NSV_INS5_IJS19_S1P_EEENS5_IJS1P_SC_EEEEEEENS4_39AutoVectorizingCopyWithAssumedAlignmentILi128EEENS4_14SM90_TMA_STOREES29_S2B_S2B_EEEvvEEEEvNT_6ParamsE)
        /*0b5c*/ 	.short	0x0380
        /*0b5e*/ 	.short	0x0800


	//----- nvinfo : EIATTR_SW_WAR
	.align		4
.L_55:
        /*0b60*/ 	.byte	0x04, 0x36
        /*0b62*/ 	.short	(.L_57 - .L_56)
.L_56:
        /*0b64*/ 	.word	0x00000008
.L_57:


//--------------------- .nv.callgraph             --------------------------
	.section	.nv.callgraph,"",@"SHT_CUDA_CALLGRAPH"
	.align	4
	.sectionentsize	8
	.align		4
        /*0000*/ 	.word	0x00000000
	.align		4
        /*0004*/ 	.word	0xffffffff
	.align		4
        /*0008*/ 	.word	index@(_ZN7cutlass13device_kernelINS_4gemm6kernel13GemmUniversalIN4cute5tupleIJiiiiEEENS1_10collective13CollectiveMmaINS1_35MainloopSm100TmaUmmaWarpSpecializedILi13ELi2ELi4ENS5_IJNS4_1CILi2EEESB_NSA_ILi1EEEEEEEENS5_IJNSA_ILi128EEESF_SF_EEENS_12float_e5m2_tENS5_IJlSC_lEEESH_SI_NS4_8TiledMMAINS4_8MMA_AtomIJNS4_10MMA_TraitsINS4_25SM100_MMA_F8F6F4_2x1SM_SSEJSH_SH_fSF_SF_NS4_17integral_constantINS4_4UMMA5MajorELSP_0EEESQ_NSN_INSO_7ScaleInELSR_0EEESS_EEEEEENS4_6LayoutINS5_IJSC_SC_SC_EEENS5_IJNSA_ILi0EEESX_SX_EEEEENS5_IJNS4_10UnderscoreES10_S10_EEEEENS4_28SM100_TMA_2SM_LOAD_MULTICASTENS4_14ComposedLayoutINS4_7SwizzleILi3ELi4ELi3EEENS4_18smem_ptr_flag_bitsILi8EEENSV_INS5_IJNSA_ILi8EEESF_EEENS5_IJSF_SC_EEEEEEEvNS4_8identityENS4_18SM100_TMA_2SM_LOADES1D_vS1E_EENS_8epilogue10collective18CollectiveEpilogueINS1H_23Sm100TmaWarpSpecializedILi2ELi2ELi32ELb0ELb0EEEJNS5_IJNSA_ILi64EEESF_SF_EEENS5_IJNSV_IS1M_SC_EENSV_INS5_IJNSA_ILi32EEESB_EEENS5_IJSC_S1M_EEEEEEEESH_SI_SH_SI_NS1H_6fusion15FusionCallbacksIS1L_NS1U_17LinearCombinationISH_fSH_fLNS_15FloatRoundStyleE2EEES1N_S1T_JEEENS4_5SM1004TMEM4LOAD26SM100_TMEM_LOAD_32dp32b32xENS4_13SM90_TMA_LOADENS14_INS15_ILi1ELi4ELi3EEES18_NSV_INS5_IJS19_S1P_EEENS5_IJS1P_SC_EEEEEEENS4_39AutoVectorizingCopyWithAssumedAlignmentILi128EEENS4_14SM90_TMA_STOREES29_S2B_S2B_EEEvvEEEEvNT_6ParamsE)
	.align		4
        /*000c*/ 	.word	index@(__assertfail)
	.align		4
        /*0010*/ 	.word	0x00000000
	.align		4
        /*0014*/ 	.word	0xfffffffe
	.align		4
        /*0018*/ 	.word	0x00000000
	.align		4
        /*001c*/ 	.word	0xfffffffd
	.align		4
        /*0020*/ 	.word	0x00000000
	.align		4
        /*0024*/ 	.word	0xfffffffc


//--------------------- .nv.constant4             --------------------------
	.section	.nv.constant4,"a",@progbits
	.align	8
	.align		8
.nv.constant4:
        /*0000*/ 	.dword	__assertfail
	.align		8
        /*0008*/ 	.dword	__unnamed_1
	.align		8
        /*0010*/ 	.dword	__unnamed_2
	.align		8
        /*0018*/ 	.dword	_ZN40_INTERNAL_4f908431_4_k_cu_d67c775a_372074cuda3std3__45__cpo5beginE
	.align		8
        /*0020*/ 	.dword	_ZN40_INTERNAL_4f908431_4_k_cu_d67c775a_372074cuda3std3__45__cpo3endE
	.align		8
        /*0028*/ 	.dword	_ZN40_INTERNAL_4f908431_4_k_cu_d67c775a_372074cuda3std3__45__cpo6cbeginE
	.align		8
        /*0030*/ 	.dword	_ZN40_INTERNAL_4f908431_4_k_cu_d67c775a_372074cuda3std3__45__cpo4cendE
	.align		8
        /*0038*/ 	.dword	_ZN40_INTERNAL_4f908431_4_k_cu_d67c775a_372074cuda3std3__442_GLOBAL__N__4f908431_4_k_cu_d67c775a_372076ignoreE
	.align		8
        /*0040*/ 	.dword	_ZN40_INTERNAL_4f908431_4_k_cu_d67c775a_372074cuda3std3__419piecewise_constructE
	.align		8
        /*0048*/ 	.dword	_ZN40_INTERNAL_4f908431_4_k_cu_d67c775a_372074cuda3std3__48in_placeE
	.align		8
        /*0050*/ 	.dword	_ZN40_INTERNAL_4f908431_4_k_cu_d67c775a_372074cuda3std6ranges3__45__cpo4swapE
	.align		8
        /*0058*/ 	.dword	_ZN40_INTERNAL_4f908431_4_k_cu_d67c775a_372074cuda3std6ranges3__45__cpo9iter_moveE
	.align		8
        /*0060*/ 	.dword	_ZN40_INTERNAL_4f908431_4_k_cu_d67c775a_372074cute7productE
	.align		8
        /*0068*/ 	.dword	_ZN40_INTERNAL_4f908431_4_k_cu_d67c775a_372074cute1_E
	.align		8
        /*0070*/ 	.dword	$str$25
	.align		8
        /*0078*/ 	.dword	$str$26
	.align		8
        /*0080*/ 	.dword	$str$27
	.align		8
        /*0088*/ 	.dword	$str$28


//--------------------- .text._ZN7cutlass13device_kernelINS_4gemm6kernel13GemmUniversalIN4cute5tupleIJiiiiEEENS1_10collective13CollectiveMmaINS1_35MainloopSm100TmaUmmaWarpSpecializedILi13ELi2ELi4ENS5_IJNS4_1CILi2EEESB_NSA_ILi1EEEEEEEENS5_IJNSA_ILi128EEESF_SF_EEENS_12float_e5m2_tENS5_IJlSC_lEEESH_SI_NS4_8TiledMMAINS4_8MMA_AtomIJNS4_10MMA_TraitsINS4_25SM100_MMA_F8F6F4_2x1SM_SSEJSH_SH_fSF_SF_NS4_17integral_constantINS4_4UMMA5MajorELSP_0EEESQ_NSN_INSO_7ScaleInELSR_0EEESS_EEEEEENS4_6LayoutINS5_IJSC_SC_SC_EEENS5_IJNSA_ILi0EEESX_SX_EEEEENS5_IJNS4_10UnderscoreES10_S10_EEEEENS4_28SM100_TMA_2SM_LOAD_MULTICASTENS4_14ComposedLayoutINS4_7SwizzleILi3ELi4ELi3EEENS4_18smem_ptr_flag_bitsILi8EEENSV_INS5_IJNSA_ILi8EEESF_EEENS5_IJSF_SC_EEEEEEEvNS4_8identityENS4_18SM100_TMA_2SM_LOADES1D_vS1E_EENS_8epilogue10collective18CollectiveEpilogueINS1H_23Sm100TmaWarpSpecializedILi2ELi2ELi32ELb0ELb0EEEJNS5_IJNSA_ILi64EEESF_SF_EEENS5_IJNSV_IS1M_SC_EENSV_INS5_IJNSA_ILi32EEESB_EEENS5_IJSC_S1M_EEEEEEEESH_SI_SH_SI_NS1H_6fusion15FusionCallbacksIS1L_NS1U_17LinearCombinationISH_fSH_fLNS_15FloatRoundStyleE2EEES1N_S1T_JEEENS4_5SM1004TMEM4LOAD26SM100_TMEM_LOAD_32dp32b32xENS4_13SM90_TMA_LOADENS14_INS15_ILi1ELi4ELi3EEES18_NSV_INS5_IJS19_S1P_EEENS5_IJS1P_SC_EEEEEEENS4_39AutoVectorizingCopyWithAssumedAlignmentILi128EEENS4_14SM90_TMA_STOREES29_S2B_S2B_EEEvvEEEEvNT_6ParamsE --------------------------
	.section	.text._ZN7cutlass13device_kernelINS_4gemm6kernel13GemmUniversalIN4cute5tupleIJiiiiEEENS1_10collective13CollectiveMmaINS1_35MainloopSm100TmaUmmaWarpSpecializedILi13ELi2ELi4ENS5_IJNS4_1CILi2EEESB_NSA_ILi1EEEEEEEENS5_IJNSA_ILi128EEESF_SF_EEENS_12float_e5m2_tENS5_IJlSC_lEEESH_SI_NS4_8TiledMMAINS4_8MMA_AtomIJNS4_10MMA_TraitsINS4_25SM100_MMA_F8F6F4_2x1SM_SSEJSH_SH_fSF_SF_NS4_17integral_constantINS4_4UMMA5MajorELSP_0EEESQ_NSN_INSO_7ScaleInELSR_0EEESS_EEEEEENS4_6LayoutINS5_IJSC_SC_SC_EEENS5_IJNSA_ILi0EEESX_SX_EEEEENS5_IJNS4_10UnderscoreES10_S10_EEEEENS4_28SM100_TMA_2SM_LOAD_MULTICASTENS4_14ComposedLayoutINS4_7SwizzleILi3ELi4ELi3EEENS4_18smem_ptr_flag_bitsILi8EEENSV_INS5_IJNSA_ILi8EEESF_EEENS5_IJSF_SC_EEEEEEEvNS4_8identityENS4_18SM100_TMA_2SM_LOADES1D_vS1E_EENS_8epilogue10collective18CollectiveEpilogueINS1H_23Sm100TmaWarpSpecializedILi2ELi2ELi32ELb0ELb0EEEJNS5_IJNSA_ILi64EEESF_SF_EEENS5_IJNSV_IS1M_SC_EENSV_INS5_IJNSA_ILi32EEESB_EEENS5_IJSC_S1M_EEEEEEEESH_SI_SH_SI_NS1H_6fusion15FusionCallbacksIS1L_NS1U_17LinearCombinationISH_fSH_fLNS_15FloatRoundStyleE2EEES1N_S1T_JEEENS4_5SM1004TMEM4LOAD26SM100_TMEM_LOAD_32dp32b32xENS4_13SM90_TMA_LOADENS14_INS15_ILi1ELi4ELi3EEES18_NSV_INS5_IJS19_S1P_EEENS5_IJS1P_SC_EEEEEEENS4_39AutoVectorizingCopyWithAssumedAlignmentILi128EEENS4_14SM90_TMA_STOREES29_S2B_S2B_EEEvvEEEEvNT_6ParamsE,"ax",@progbits
	.align	128
.text._ZN7cutlass13device_kernelINS_4gemm6kernel13GemmUniversalIN4cute5tupleIJiiiiEEENS1_10collective13CollectiveMmaINS1_35MainloopSm100TmaUmmaWarpSpecializedILi13ELi2ELi4ENS5_IJNS4_1CILi2EEESB_NSA_ILi1EEEEEEEENS5_IJNSA_ILi128EEESF_SF_EEENS_12float_e5m2_tENS5_IJlSC_lEEESH_SI_NS4_8TiledMMAINS4_8MMA_AtomIJNS4_10MMA_TraitsINS4_25SM100_MMA_F8F6F4_2x1SM_SSEJSH_SH_fSF_SF_NS4_17integral_constantINS4_4UMMA5MajorELSP_0EEESQ_NSN_INSO_7ScaleInELSR_0EEESS_EEEEEENS4_6LayoutINS5_IJSC_SC_SC_EEENS5_IJNSA_ILi0EEESX_SX_EEEEENS5_IJNS4_10UnderscoreES10_S10_EEEEENS4_28SM100_TMA_2SM_LOAD_MULTICASTENS4_14ComposedLayoutINS4_7SwizzleILi3ELi4ELi3EEENS4_18smem_ptr_flag_bitsILi8EEENSV_INS5_IJNSA_ILi8EEESF_EEENS5_IJSF_SC_EEEEEEEvNS4_8identityENS4_18SM100_TMA_2SM_LOADES1D_vS1E_EENS_8epilogue10collective18CollectiveEpilogueINS1H_23Sm100TmaWarpSpecializedILi2ELi2ELi32ELb0ELb0EEEJNS5_IJNSA_ILi64EEESF_SF_EEENS5_IJNSV_IS1M_SC_EENSV_INS5_IJNSA_ILi32EEESB_EEENS5_IJSC_S1M_EEEEEEEESH_SI_SH_SI_NS1H_6fusion15FusionCallbacksIS1L_NS1U_17LinearCombinationISH_fSH_fLNS_15FloatRoundStyleE2EEES1N_S1T_JEEENS4_5SM1004TMEM4LOAD26SM100_TMEM_LOAD_32dp32b32xENS4_13SM90_TMA_LOADENS14_INS15_ILi1ELi4ELi3EEES18_NSV_INS5_IJS19_S1P_EEENS5_IJS1P_SC_EEEEEEENS4_39AutoVectorizingCopyWithAssumedAlignmentILi128EEENS4_14SM90_TMA_STOREES29_S2B_S2B_EEEvvEEEEvNT_6ParamsE:
        .type           _ZN7cutlass13device_kernelINS_4gemm6kernel13GemmUniversalIN4cute5tupleIJiiiiEEENS1_10collective13CollectiveMmaINS1_35MainloopSm100TmaUmmaWarpSpecializedILi13ELi2ELi4ENS5_IJNS4_1CILi2EEESB_NSA_ILi1EEEEEEEENS5_IJNSA_ILi128EEESF_SF_EEENS_12float_e5m2_tENS5_IJlSC_lEEESH_SI_NS4_8TiledMMAINS4_8MMA_AtomIJNS4_10MMA_TraitsINS4_25SM100_MMA_F8F6F4_2x1SM_SSEJSH_SH_fSF_SF_NS4_17integral_constantINS4_4UMMA5MajorELSP_0EEESQ_NSN_INSO_7ScaleInELSR_0EEESS_EEEEEENS4_6LayoutINS5_IJSC_SC_SC_EEENS5_IJNSA_ILi0EEESX_SX_EEEEENS5_IJNS4_10UnderscoreES10_S10_EEEEENS4_28SM100_TMA_2SM_LOAD_MULTICASTENS4_14ComposedLayoutINS4_7SwizzleILi3ELi4ELi3EEENS4_18smem_ptr_flag_bitsILi8EEENSV_INS5_IJNSA_ILi8EEESF_EEENS5_IJSF_SC_EEEEEEEvNS4_8identityENS4_18SM100_TMA_2SM_LOADES1D_vS1E_EENS_8epilogue10collective18CollectiveEpilogueINS1H_23Sm100TmaWarpSpecializedILi2ELi2ELi32ELb0ELb0EEEJNS5_IJNSA_ILi64EEESF_SF_EEENS5_IJNSV_IS1M_SC_EENSV_INS5_IJNSA_ILi32EEESB_EEENS5_IJSC_S1M_EEEEEEEESH_SI_SH_SI_NS1H_6fusion15FusionCallbacksIS1L_NS1U_17LinearCombinationISH_fSH_fLNS_15FloatRoundStyleE2EEES1N_S1T_JEEENS4_5SM1004TMEM4LOAD26SM100_TMEM_LOAD_32dp32b32xENS4_13SM90_TMA_LOADENS14_INS15_ILi1ELi4ELi3EEES18_NSV_INS5_IJS19_S1P_EEENS5_IJS1P_SC_EEEEEEENS4_39AutoVectorizingCopyWithAssumedAlignmentILi128EEENS4_14SM90_TMA_STOREES29_S2B_S2B_EEEvvEEEEvNT_6ParamsE,@function
        .size           _ZN7cutlass13device_kernelINS_4gemm6kernel13GemmUniversalIN4cute5tupleIJiiiiEEENS1_10collective13CollectiveMmaINS1_35MainloopSm100TmaUmmaWarpSpecializedILi13ELi2ELi4ENS5_IJNS4_1CILi2EEESB_NSA_ILi1EEEEEEEENS5_IJNSA_ILi128EEESF_SF_EEENS_12float_e5m2_tENS5_IJlSC_lEEESH_SI_NS4_8TiledMMAINS4_8MMA_AtomIJNS4_10MMA_TraitsINS4_25SM100_MMA_F8F6F4_2x1SM_SSEJSH_SH_fSF_SF_NS4_17integral_constantINS4_4UMMA5MajorELSP_0EEESQ_NSN_INSO_7ScaleInELSR_0EEESS_EEEEEENS4_6LayoutINS5_IJSC_SC_SC_EEENS5_IJNSA_ILi0EEESX_SX_EEEEENS5_IJNS4_10UnderscoreES10_S10_EEEEENS4_28SM100_TMA_2SM_LOAD_MULTICASTENS4_14ComposedLayoutINS4_7SwizzleILi3ELi4ELi3EEENS4_18smem_ptr_flag_bitsILi8EEENSV_INS5_IJNSA_ILi8EEESF_EEENS5_IJSF_SC_EEEEEEEvNS4_8identityENS4_18SM100_TMA_2SM_LOADES1D_vS1E_EENS_8epilogue10collective18CollectiveEpilogueINS1H_23Sm100TmaWarpSpecializedILi2ELi2ELi32ELb0ELb0EEEJNS5_IJNSA_ILi64EEESF_SF_EEENS5_IJNSV_IS1M_SC_EENSV_INS5_IJNSA_ILi32EEESB_EEENS5_IJSC_S1M_EEEEEEEESH_SI_SH_SI_NS1H_6fusion15FusionCallbacksIS1L_NS1U_17LinearCombinationISH_fSH_fLNS_15FloatRoundStyleE2EEES1N_S1T_JEEENS4_5SM1004TMEM4LOAD26SM100_TMEM_LOAD_32dp32b32xENS4_13SM90_TMA_LOADENS14_INS15_ILi1ELi4ELi3EEES18_NSV_INS5_IJS19_S1P_EEENS5_IJS1P_SC_EEEEEEENS4_39AutoVectorizingCopyWithAssumedAlignmentILi128EEENS4_14SM90_TMA_STOREES29_S2B_S2B_EEEvvEEEEvNT_6ParamsE,(.L_x_191 - _ZN7cutlass13device_kernelINS_4gemm6kernel13GemmUniversalIN4cute5tupleIJiiiiEEENS1_10collective13CollectiveMmaINS1_35MainloopSm100TmaUmmaWarpSpecializedILi13ELi2ELi4ENS5_IJNS4_1CILi2EEESB_NSA_ILi1EEEEEEEENS5_IJNSA_ILi128EEESF_SF_EEENS_12float_e5m2_tENS5_IJlSC_lEEESH_SI_NS4_8TiledMMAINS4_8MMA_AtomIJNS4_10MMA_TraitsINS4_25SM100_MMA_F8F6F4_2x1SM_SSEJSH_SH_fSF_SF_NS4_17integral_constantINS4_4UMMA5MajorELSP_0EEESQ_NSN_INSO_7ScaleInELSR_0EEESS_EEEEEENS4_6LayoutINS5_IJSC_SC_SC_EEENS5_IJNSA_ILi0EEESX_SX_EEEEENS5_IJNS4_10UnderscoreES10_S10_EEEEENS4_28SM100_TMA_2SM_LOAD_MULTICASTENS4_14ComposedLayoutINS4_7SwizzleILi3ELi4ELi3EEENS4_18smem_ptr_flag_bitsILi8EEENSV_INS5_IJNSA_ILi8EEESF_EEENS5_IJSF_SC_EEEEEEEvNS4_8identityENS4_18SM100_TMA_2SM_LOADES1D_vS1E_EENS_8epilogue10collective18CollectiveEpilogueINS1H_23Sm100TmaWarpSpecializedILi2ELi2ELi32ELb0ELb0EEEJNS5_IJNSA_ILi64EEESF_SF_EEENS5_IJNSV_IS1M_SC_EENSV_INS5_IJNSA_ILi32EEESB_EEENS5_IJSC_S1M_EEEEEEEESH_SI_SH_SI_NS1H_6fusion15FusionCallbacksIS1L_NS1U_17LinearCombinationISH_fSH_fLNS_15FloatRoundStyleE2EEES1N_S1T_JEEENS4_5SM1004TMEM4LOAD26SM100_TMEM_LOAD_32dp32b32xENS4_13SM90_TMA_LOADENS14_INS15_ILi1ELi4ELi3EEES18_NSV_INS5_IJS19_S1P_EEENS5_IJS1P_SC_EEEEEEENS4_39AutoVectorizingCopyWithAssumedAlignmentILi128EEENS4_14SM90_TMA_STOREES29_S2B_S2B_EEEvvEEEEvNT_6ParamsE)
        .other          _ZN7cutlass13device_kernelINS_4gemm6kernel13GemmUniversalIN4cute5tupleIJiiiiEEENS1_10collective13CollectiveMmaINS1_35MainloopSm100TmaUmmaWarpSpecializedILi13ELi2ELi4ENS5_IJNS4_1CILi2EEESB_NSA_ILi1EEEEEEEENS5_IJNSA_ILi128EEESF_SF_EEENS_12float_e5m2_tENS5_IJlSC_lEEESH_SI_NS4_8TiledMMAINS4_8MMA_AtomIJNS4_10MMA_TraitsINS4_25SM100_MMA_F8F6F4_2x1SM_SSEJSH_SH_fSF_SF_NS4_17integral_constantINS4_4UMMA5MajorELSP_0EEESQ_NSN_INSO_7ScaleInELSR_0EEESS_EEEEEENS4_6LayoutINS5_IJSC_SC_SC_EEENS5_IJNSA_ILi0EEESX_SX_EEEEENS5_IJNS4_10UnderscoreES10_S10_EEEEENS4_28SM100_TMA_2SM_LOAD_MULTICASTENS4_14ComposedLayoutINS4_7SwizzleILi3ELi4ELi3EEENS4_18smem_ptr_flag_bitsILi8EEENSV_INS5_IJNSA_ILi8EEESF_EEENS5_IJSF_SC_EEEEEEEvNS4_8identityENS4_18SM100_TMA_2SM_LOADES1D_vS1E_EENS_8epilogue10collective18CollectiveEpilogueINS1H_23Sm100TmaWarpSpecializedILi2ELi2ELi32ELb0ELb0EEEJNS5_IJNSA_ILi64EEESF_SF_EEENS5_IJNSV_IS1M_SC_EENSV_INS5_IJNSA_ILi32EEESB_EEENS5_IJSC_S1M_EEEEEEEESH_SI_SH_SI_NS1H_6fusion15FusionCallbacksIS1L_NS1U_17LinearCombinationISH_fSH_fLNS_15FloatRoundStyleE2EEES1N_S1T_JEEENS4_5SM1004TMEM4LOAD26SM100_TMEM_LOAD_32dp32b32xENS4_13SM90_TMA_LOADENS14_INS15_ILi1ELi4ELi3EEES18_NSV_INS5_IJS19_S1P_EEENS5_IJS1P_SC_EEEEEEENS4_39AutoVectorizingCopyWithAssumedAlignmentILi128EEENS4_14SM90_TMA_STOREES29_S2B_S2B_EEEvvEEEEvNT_6ParamsE,@"STO_CUDA_ENTRY STV_DEFAULT"
_ZN7cutlass13device_kernelINS_4gemm6kernel13GemmUniversalIN4cute5tupleIJiiiiEEENS1_10collective13CollectiveMmaINS1_35MainloopSm100TmaUmmaWarpSpecializedILi13ELi2ELi4ENS5_IJNS4_1CILi2EEESB_NSA_ILi1EEEEEEEENS5_IJNSA_ILi128EEESF_SF_EEENS_12float_e5m2_tENS5_IJlSC_lEEESH_SI_NS4_8TiledMMAINS4_8MMA_AtomIJNS4_10MMA_TraitsINS4_25SM100_MMA_F8F6F4_2x1SM_SSEJSH_SH_fSF_SF_NS4_17integral_constantINS4_4UMMA5MajorELSP_0EEESQ_NSN_INSO_7ScaleInELSR_0EEESS_EEEEEENS4_6LayoutINS5_IJSC_SC_SC_EEENS5_IJNSA_ILi0EEESX_SX_EEEEENS5_IJNS4_10UnderscoreES10_S10_EEEEENS4_28SM100_TMA_2SM_LOAD_MULTICASTENS4_14ComposedLayoutINS4_7SwizzleILi3ELi4ELi3EEENS4_18smem_ptr_flag_bitsILi8EEENSV_INS5_IJNSA_ILi8EEESF_EEENS5_IJSF_SC_EEEEEEEvNS4_8identityENS4_18SM100_TMA_2SM_LOADES1D_vS1E_EENS_8epilogue10collective18CollectiveEpilogueINS1H_23Sm100TmaWarpSpecializedILi2ELi2ELi32ELb0ELb0EEEJNS5_IJNSA_ILi64EEESF_SF_EEENS5_IJNSV_IS1M_SC_EENSV_INS5_IJNSA_ILi32EEESB_EEENS5_IJSC_S1M_EEEEEEEESH_SI_SH_SI_NS1H_6fusion15FusionCallbacksIS1L_NS1U_17LinearCombinationISH_fSH_fLNS_15FloatRoundStyleE2EEES1N_S1T_JEEENS4_5SM1004TMEM4LOAD26SM100_TMEM_LOAD_32dp32b32xENS4_13SM90_TMA_LOADENS14_INS15_ILi1ELi4ELi3EEES18_NSV_INS5_IJS19_S1P_EEENS5_IJS1P_SC_EEEEEEENS4_39AutoVectorizingCopyWithAssumedAlignmentILi128EEENS4_14SM90_TMA_STOREES29_S2B_S2B_EEEvvEEEEvNT_6ParamsE:
[----:B------:R-:W1:Y:S01]  /*0000*/  LDC R1, c[0x0][0x37c] ;  /* 0x0000df00ff017b82 */ /* 0x000e620000000800 */
[----:B------:R-:W2:Y:S01]  /*0010*/  S2R R97, SR_TID.X ;  /* 0x0000000000617919 */ /* 0x000ea20000002100 */
[----:B------:R-:W3:Y:S06]  /*0020*/  LDCU.64 UR8, c[0x0][0x890] ;  /* 0x00011200ff0877ac */ /* 0x000eec0008000a00 */
[----:B------:R-:W4:Y:S01]  /*0030*/  S2UR UR46, SR_CgaCtaId ;  /* 0x00000000002e79c3 */ /* 0x000f220000008800 */
[----:B------:R-:W-:Y:S02]  /*0040*/  PRMT R86, RZ, 0x7610, R86 ;  /* 0x00007610ff567816 */ /* 0x000fe40000000056 */
[----:B------:R-:W-:Y:S01]  /*0050*/  ELECT P1, URZ, PT ;  /* 0x0000000000ff782f */ /* 0x000fe20003820000 */
[----:B---3--:R-:W-:-:S04]  /*0060*/  UISETP.NE.U32.AND UP0, UPT, UR8, URZ, UPT ;  /* 0x000000ff0800728c */ /* 0x008fc8000bf05070 */
[----:B------:R-:W-:Y:S02]  /*0070*/  UISETP.NE.AND.EX UP0, UPT, UR9, URZ, UPT, UP0 ;  /* 0x000000ff0900728c */ /* 0x000fe4000bf05300 */
[----:B----4-:R-:W-:Y:S02]  /*0080*/  ULOP3.LUT UR47, UR46, 0x1, URZ, 0xc0, !UPT ;  /* 0x000000012e2f7892 */ /* 0x010fe4000f8ec0ff */
[----:B------:R-:W-:Y:S01]  /*0090*/  ULOP3.LUT UR48, UR46, 0x1, URZ, 0x3c, !UPT ;  /* 0x000000012e307892 */ /* 0x000fe2000f8e3cff */
[----:B--2---:R-:W-:-:S05]  /*00a0*/  SHF.R.U32.HI R87, RZ, 0x5, R97 ;  /* 0x00000005ff577819 */ /* 0x004fca0000011661 */
[----:B------:R-:W2:Y:S02]  /*00b0*/  SHFL.IDX PT, R0, R87, RZ, 0x1f ;  /* 0x00001fff57007589 */ /* 0x000ea400000e0000 */
[----:B--2---:R-:W-:Y:S01]  /*00c0*/  R2UR UR25, R0 ;  /* 0x00000000001972ca */ /* 0x004fe200000e0000 */
[----:B-1----:R-:W-:-:S14]  /*00d0*/  BRA.U UP0, `(.L_x_0) ;  /* 0x0000000100307547 */ /* 0x002fdc000b800000 */
[----:B------:R-:W1:Y:S02]  /*00e0*/  LDCU.64 UR4, c[0x0][0x888] ;  /* 0x00011100ff0477ac */ /* 0x000e640008000a00 */
[----:B-1----:R-:W-:-:S04]  /*00f0*/  UISETP.NE.U32.AND UP0, UPT, UR4, URZ, UPT ;  /* 0x000000ff0400728c */ /* 0x002fc8000bf05070 */
[----:B------:R-:W-:-:S09]  /*0100*/  UISETP.NE.AND.EX UP0, UPT, UR5, URZ, UPT, UP0 ;  /* 0x000000ff0500728c */ /* 0x000fd2000bf05300 */
[----:B------:R-:W-:Y:S05]  /*0110*/  BRA.U !UP0, `(.L_x_1) ;  /* 0x0000000108147547 */ /* 0x000fea000b800000 */
[----:B------:R-:W1:Y:S01]  /*0120*/  LDC.64 R2, c[0x0][0x888] ;  /* 0x00022200ff027b82 */ /* 0x000e620000000a00 */
[----:B------:R-:W1:Y:S02]  /*0130*/  LDCU.64 UR4, c[0x0][0x358] ;  /* 0x00006b00ff0477ac */ /* 0x000e640008000a00 */
[----:B-1----:R1:W5:Y:S01]  /*0140*/  LDG.E R41, desc[UR4][R2.64] ;  /* 0x0000000402297981 */ /* 0x002362000c1e1900 */
[----:B------:R-:W-:Y:S01]  /*0150*/  HFMA2 R86, -RZ, RZ, 0, 5.9604644775390625e-08 ;  /* 0x00000001ff567431 */ /* 0x000fe200000001ff */
[----:B------:R-:W-:Y:S05]  /*0160*/  BRA `(.L_x_0) ;  /* 0x00000000000c7947 */ /* 0x000fea0003800000 */
.L_x_1:
[----:B------:R-:W1:Y:S01]  /*0170*/  LDCU UR4, c[0x0][0x880] ;  /* 0x00011000ff0477ac */ /* 0x000e620008000800 */
[----:B------:R-:W-:Y:S01]  /*0180*/  HFMA2 R86, -RZ, RZ, 0, 5.9604644775390625e-08 ;  /* 0x00000001ff567431 */ /* 0x000fe200000001ff */
[----:B-1----:R-:W-:-:S07]  /*0190*/  MOV R41, UR4 ;  /* 0x0000000400297c02 */ /* 0x002fce0008000f00 */
.L_x_0:
[----:B------:R-:W2:Y:S02]  /*01a0*/  LDCU.64 UR4, c[0x0][0x8b0] ;  /* 0x00011600ff0477ac */ /* 0x000ea40008000a00 */
[----:B--2---:R-:W-:-:S04]  /*01b0*/  UISETP.NE.U32.AND UP0, UPT, UR4, URZ, UPT ;  /* 0x000000ff0400728c */ /* 0x004fc8000bf05070 */
[----:B------:R-:W-:-:S09]  /*01c0*/  UISETP.NE.AND.EX UP0, UPT, UR5, URZ, UPT, UP0 ;  /* 0x000000ff0500728c */ /* 0x000fd2000bf05300 */
[----:B------:R-:W-:Y:S05]  /*01d0*/  BRA.U UP0, `(.L_x_2) ;  /* 0x0000000100287547 */ /* 0x000fea000b800000 */
[----:B------:R-:W2:Y:S02]  /*01e0*/  LDCU.64 UR4, c[0x0][0x8a8] ;  /* 0x00011500ff0477ac */ /* 0x000ea40008000a00 */
[----:B--2---:R-:W-:-:S04]  /*01f0*/  UISETP.NE.U32.AND UP0, UPT, UR4, URZ, UPT ;  /* 0x000000ff0400728c */ /* 0x004fc8000bf05070 */
[----:B------:R-:W-:-:S09]  /*0200*/  UISETP.NE.AND.EX UP0, UPT, UR5, URZ, UPT, UP0 ;  /* 0x000000ff0500728c */ /* 0x000fd2000bf05300 */
[----:B------:R-:W-:Y:S05]  /*0210*/  BRA.U !UP0, `(.L_x_3) ;  /* 0x0000000108107547 */ /* 0x000fea000b800000 */
[----:B------:R-:W2:Y:S01]  /*0220*/  LDC.64 R38, c[0x0][0x8a8] ;  /* 0x00022a00ff267b82 */ /* 0x000ea20000000a00 */
[----:B------:R-:W2:Y:S02]  /*0230*/  LDCU.64 UR4, c[0x0][0x358] ;  /* 0x00006b00ff0477ac */ /* 0x000ea40008000a00 */
[----:B--2---:R2:W5:Y:S01]  /*0240*/  LDG.E R38, desc[UR4][R38.64] ;  /* 0x0000000426267981 */ /* 0x004562000c1e1900 */
[----:B------:R-:W-:Y:S05]  /*0250*/  BRA `(.L_x_2) ;  /* 0x0000000000087947 */ /* 0x000fea0003800000 */
.L_x_3:
[----:B------:R-:W2:Y:S02]  /*0260*/  LDCU UR4, c[0x0][0x8a0] ;  /* 0x00011400ff0477ac */ /* 0x000ea40008000800 */
[----:B--2---:R-:W-:Y:S02]  /*0270*/  MOV R38, UR4 ;  /* 0x0000000400267c02 */ /* 0x004fe40008000f00 */
.L_x_2:
[----:B------:R-:W-:Y:S01]  /*0280*/  IMAD.U32 R0, RZ, RZ, UR25 ;  /* 0x00000019ff007e24 */ /* 0x000fe2000f8e00ff */
[----:B------:R-:W-:Y:S04]  /*0290*/  BSSY.RECONVERGENT B0, `(.L_x_4) ;  /* 0x000000c000007945 */ /* 0x000fe80003800200 */
[C---:B------:R-:W-:Y:S02]  /*02a0*/  ISETP.NE.OR P2, PT, R0.reuse, 0x1, !P1 ;  /* 0x000000010000780c */ /* 0x040fe40004f45670 */
[----:B------:R-:W-:-:S11]  /*02b0*/  ISETP.NE.OR P0, PT, R0, 0x3, !P1 ;  /* 0x000000030000780c */ /* 0x000fd60004f05670 */
[----:B------:R-:W-:Y:S05]  /*02c0*/  @P2 BRA `(.L_x_5) ;  /* 0x0000000000202947 */ /* 0x000fea0003800000 */
[----:B------:R-:W3:Y:S02]  /*02d0*/  LDCU.64 UR4, c[0x0][0x348] ;  /* 0x00006900ff0477ac */ /* 0x000ee40008000a00 */
[----:B---3--:R-:W-:Y:S02]  /*02e0*/  UIADD3 UR6, UP1, UPT, UR4, 0x80, URZ ;  /* 0x0000008004067890 */ /* 0x008fe4000ff3e0ff */
[----:B------:R-:W-:Y:S02]  /*02f0*/  UIADD3 UR4, UP0, UPT, UR4, 0x180, URZ ;  /* 0x0000018004047890 */ /* 0x000fe4000ff1e0ff */
[----:B------:R-:W-:Y:S02]  /*0300*/  UIADD3.X UR7, UPT, UPT, URZ, UR5, URZ, UP1, !UPT ;  /* 0x00000005ff077290 */ /* 0x000fe40008ffe4ff */
[----:B------:R-:W-:-:S07]  /*0310*/  UIADD3.X UR5, UPT, UPT, URZ, UR5, URZ, UP0, !UPT ;  /* 0x00000005ff057290 */ /* 0x000fce00087fe4ff */
[----:B------:R3:W-:Y:S02]  /*0320*/  UTMACCTL.PF [UR6] ;  /* 0x00000000060079b9 */ /* 0x0007e40008040000 */
[----:B------:R3:W-:Y:S02]  /*0330*/  UTMACCTL.PF [UR4] ;  /* 0x00000000040079b9 */ /* 0x0007e40008040000 */
[----:B---3--:R-:W-:Y:S01]  /*0340*/  NOP ;  /* 0x0000000000007918 */ /* 0x008fe20000000000 */
.L_x_5:
[----:B------:R-:W-:Y:S05]  /*0350*/  BSYNC.RECONVERGENT B0 ;  /* 0x0000000000007941 */ /* 0x000fea0003800200 */
.L_x_4:
[----:B------:R-:W-:Y:S04]  /*0360*/  BSSY.RECONVERGENT B0, `(.L_x_6) ;  /* 0x000000a000007945 */ /* 0x000fe80003800200 */
        /* <DEDUP_REMOVED lines=9> */
.L_x_7:
[----:B------:R-:W-:Y:S05]  /*0400*/  BSYNC.RECONVERGENT B0 ;  /* 0x0000000000007941 */ /* 0x000fea0003800200 */
.L_x_6:
[----:B------:R-:W3:Y:S01]  /*0410*/  LDCU.64 UR4, c[0x0][0x888] ;  /* 0x00011100ff0477ac */ /* 0x000ee20008000a00 */
[----:B------:R-:W-:Y:S02]  /*0420*/  UISETP.EQ.U32.AND UP1, UPT, UR8, URZ, UPT ;  /* 0x000000ff0800728c */ /* 0x000fe4000bf22070 */
[----:B------:R-:W-:Y:S02]  /*0430*/  UPLOP3.LUT UP3, UPT, UPT, UPT, UPT, 0x80, 0x8 ;  /* 0x000000000008789c */ /* 0x000fe40003f6f070 */
[----:B---3--:R-:W-:-:S04]  /*0440*/  UISETP.NE.U32.AND UP0, UPT, UR4, URZ, UPT ;  /* 0x000000ff0400728c */ /* 0x008fc8000bf05070 */
[----:B------:R-:W-:-:S04]  /*0450*/  UISETP.NE.AND.EX UP0, UPT, UR5, URZ, UPT, UP0 ;  /* 0x000000ff0500728c */ /* 0x000fc8000bf05300 */
[----:B------:R-:W-:-:S04]  /*0460*/  UISETP.EQ.OR.EX UP2, UPT, UR9, URZ, !UP0, UP1 ;  /* 0x000000ff0900728c */ /* 0x000fc8000c742710 */
[----:B------:R-:W-:-:S06]  /*0470*/  UP2UR UR4, UPR, URZ, 0x4 ;  /* 0x00000004ff047883 */ /* 0x000fcc0008000000 */
[----:B------:R-:W-:Y:S01]  /*0480*/  MOV R89, UR4 ;  /* 0x0000000400597c02 */ /* 0x000fe20008000f00 */
[----:B------:R-:W-:Y:S06]  /*0490*/  BRA.U !UP2, `(.L_x_8) ;  /* 0x000000010a207547 */ /* 0x000fec000b800000 */
[----:B------:R-:W-:Y:S01]  /*04a0*/  UISETP.NE.U32.AND UP1, UPT, UR8, URZ, UPT ;  /* 0x000000ff0800728c */ /* 0x000fe2000bf25070 */
[----:B-----5:R-:W-:Y:S01]  /*04b0*/  FSETP.NEU.AND P0, PT, R41, RZ, PT ;  /* 0x000000ff2900720b */ /* 0x020fe20003f0d000 */
[----:B------:R-:W-:Y:S02]  /*04c0*/  USEL UR4, URZ, 0xffffffff, UP0 ;  /* 0xffffffffff047887 */ /* 0x000fe40008000000 */
[----:B------:R-:W-:-:S10]  /*04d0*/  UISETP.NE.AND.EX UP1, UPT, UR9, URZ, UPT, UP1 ;  /* 0x000000ff0900728c */ /* 0x000fd4000bf25310 */
[----:B------:R-:W-:Y:S01]  /*04e0*/  VOTEU.ANY UP0, P0 ;  /* 0x0000000000ff7886 */ /* 0x000fe20000000100 */
[----:B------:R-:W-:-:S04]  /*04f0*/  @!UP1 USEL UR4, URZ, 0xffffffff, UP0 ;  /* 0xffffffffff049887 */ /* 0x000fc80008000000 */
[----:B------:R-:W-:-:S04]  /*0500*/  ULOP3.LUT UR4, UR4, 0x1, URZ, 0xc0, !UPT ;  /* 0x0000000104047892 */ /* 0x000fc8000f8ec0ff */
[----:B------:R-:W-:-:S11]  /*0510*/  UISETP.NE.U32.AND UP3, UPT, UR4, 0x1, UPT ;  /* 0x000000010400788c */ /* 0x000fd6000bf65070 */
.L_x_8:
[----:B------:R-:W3:Y:S01]  /*0520*/  SHFL.IDX PT, R0, R87, RZ, 0x1f ;  /* 0x00001fff57007589 */ /* 0x000ee200000e0000 */
[----:B------:R-:W-:-:S04]  /*0530*/  UISETP.NE.AND UP0, UPT, UR25, 0x2, UPT ;  /* 0x000000021900788c */ /* 0x000fc8000bf05270 */
[----:B------:R-:W-:Y:S02]  /*0540*/  UISETP.EQ.AND UP1, UPT, UR47, URZ, !UP0 ;  /* 0x000000ff2f00728c */ /* 0x000fe4000c722270 */
[----:B------:R-:W-:-:S04]  /*0550*/  USEL UR41, URZ, 0x1, UP0 ;  /* 0x00000001ff297887 */ /* 0x000fc80008000000 */
[----:B------:R-:W-:Y:S02]  /*0560*/  PLOP3.LUT P3, PT, P1, PT, UP1, 0x80, 0x8 ;  /* 0x000000000008781c */ /* 0x000fe40000f6f018 */
[----:B---3--:R-:W-:-:S13]  /*0570*/  ISETP.NE.AND P0, PT, R0, RZ, PT ;  /* 0x000000ff0000720c */ /* 0x008fda0003f05270 */
[----:B------:R-:W-:Y:S05]  /*0580*/  @P0 BRA `(.L_x_9) ;  /* 0x0000000000a80947 */ /* 0x000fea0003800000 */
[----:B------:R-:W-:Y:S01]  /*0590*/  ELECT P0, URZ, PT ;  /* 0x0000000000ff782f */ /* 0x000fe20003800000 */
[----:B------:R-:W-:-:S12]  /*05a0*/  BSSY.RECONVERGENT B0, `(.L_x_9) ;  /* 0x0000028000007945 */ /* 0x000fd80003800200 */
[----:B------:R-:W-:Y:S05]  /*05b0*/  @!P0 BRA `(.L_x_10) ;  /* 0x0000000000988947 */ /* 0x000fea0003800000 */
[----:B------:R-:W-:Y:S01]  /*05c0*/  UMOV UR4, 0x400 ;  /* 0x0000040000047882 */ /* 0x000fe20000000000 */
[----:B------:R-:W-:Y:S01]  /*05d0*/  UMOV UR8, 0x1 ;  /* 0x0000000100087882 */ /* 0x000fe20000000000 */
[----:B------:R-:W-:Y:S01]  /*05e0*/  UMOV UR6, 0x2 ;  /* 0x0000000200067882 */ /* 0x000fe20000000000 */
[----:B------:R-:W-:Y:S02]  /*05f0*/  ULEA UR4, UR46, UR4, 0x18 ;  /* 0x000000042e047291 */ /* 0x000fe4000f8ec0ff */
[----:B------:R-:W-:-:S04]  /*0600*/  UIADD3 UR8, UPT, UPT, -UR8, 0x100000, URZ ;  /* 0x0010000008087890 */ /* 0x000fc8000fffe1ff */
[----:B------:R-:W-:Y:S02]  /*0610*/  USHF.L.U32 UR9, UR8, 0xb, URZ ;  /* 0x0000000b08097899 */ /* 0x000fe400080006ff */
[----:B------:R-:W-:Y:S02]  /*0620*/  USHF.L.U32 UR8, UR8, 0x1, URZ ;  /* 0x0000000108087899 */ /* 0x000fe400080006ff */
[----:B------:R-:W-:-:S04]  /*0630*/  UIADD3 UR6, UPT, UPT, -UR6, 0x100000, URZ ;  /* 0x0010000006067890 */ /* 0x000fc8000fffe1ff */
[----:B------:R-:W-:Y:S02]  /*0640*/  USHF.L.U32 UR7, UR6, 0xb, URZ ;  /* 0x0000000b06077899 */ /* 0x000fe400080006ff */
[----:B------:R-:W-:Y:S01]  /*0650*/  USHF.L.U32 UR6, UR6, 0x1, URZ ;  /* 0x0000000106067899 */ /* 0x000fe200080006ff */
[----:B------:R-:W3:Y:S03]  /*0660*/  FENCE.VIEW.ASYNC.S ;  /* 0x00000000000073c6 */ /* 0x000ee60000000000 */
[----:B---3--:R3:W4:Y:S08]  /*0670*/  SYNCS.EXCH.64 URZ, [UR4], UR8 ;  /* 0x0000000804ff75b2 */ /* 0x0087300008000100 */
[----:B------:R3:W1:Y:S01]  /*0680*/  SYNCS.EXCH.64 URZ, [UR4+0x68], UR6 ;  /* 0x0000680604ff75b2 */ /* 0x0006620008000100 */
        /* <DEDUP_REMOVED lines=23> */
[----:B------:R3:W1:Y:S02]  /*0800*/  SYNCS.EXCH.64 URZ, [UR4+0xc8], UR6 ;  /* 0x0000c80604ff75b2 */ /* 0x0006640008000100 */
[----:B---34-:R-:W-:Y:S01]  /*0810*/  NOP ;  /* 0x0000000000007918 */ /* 0x018fe20000000000 */
.L_x_10:
[----:B------:R-:W-:Y:S05]  /*0820*/  BSYNC.RECONVERGENT B0 ;  /* 0x0000000000007941 */ /* 0x000fea0003800200 */
.L_x_9:
[----:B------:R-:W3:Y:S01]  /*0830*/  SHFL.IDX PT, R0, R87, RZ, 0x1f ;  /* 0x00001fff57007589 */ /* 0x000ee200000e0000 */
[----:B------:R-:W-:Y:S01]  /*0840*/  NOP ;  /* 0x0000000000007918 */ /* 0x000fe20000000000 */
[----:B---3--:R-:W-:-:S13]  /*0850*/  ISETP.NE.AND P0, PT, R0, 0x1, PT ;  /* 0x000000010000780c */ /* 0x008fda0003f05270 */
[----:B------:R-:W-:Y:S05]  /*0860*/  @P0 BRA `(.L_x_11) ;  /* 0x0000000000440947 */ /* 0x000fea0003800000 */
        /* <DEDUP_REMOVED lines=10> */
[----:B------:R-:W-:Y:S01]  /*0910*/  ELECT P0, URZ, PT ;  /* 0x0000000000ff782f */ /* 0x000fe20003800000 */
[----:B------:R-:W3:Y:S02]  /*0920*/  FENCE.VIEW.ASYNC.S ;  /* 0x00000000000073c6 */ /* 0x000ee40000000000 */
[----:B---3--:R3:W4:Y:S08]  /*0930*/  SYNCS.EXCH.64 URZ, [UR4+0xd0], UR8 ;  /* 0x0000d00804ff75b2 */ /* 0x0087300008000100 */
[----:B------:R3:W1:Y:S01]  /*0940*/  SYNCS.EXCH.64 URZ, [UR4+0xe0], UR6 ;  /* 0x0000e00604ff75b2 */ /* 0x0006620008000100 */
[----:B------:R3:W1:Y:S01]  /*0950*/  SYNCS.EXCH.64 URZ, [UR4+0xd8], UR8 ;  /* 0x0000d80804ff75b2 */ /* 0x0006620008000100 */
[----:B------:R3:W1:Y:S01]  /*0960*/  SYNCS.EXCH.64 URZ, [UR4+0xe8], UR6 ;  /* 0x0000e80604ff75b2 */ /* 0x0006620008000100 */
[----:B------:R-:W-:Y:S01]  /*0970*/  NOP ;  /* 0x0000000000007918 */ /* 0x000fe20000000000 */
.L_x_11:
[----:B------:R-:W2:Y:S01]  /*0980*/  SHFL.IDX PT, R0, R87, RZ, 0x1f ;  /* 0x00001fff57007589 */ /* 0x000ea200000e0000 */
[----:B------:R-:W-:Y:S01]  /*0990*/  NOP ;  /* 0x0000000000007918 */ /* 0x000fe20000000000 */
[----:B--2---:R-:W-:-:S13]  /*09a0*/  ISETP.NE.AND P0, PT, R0, 0x3, PT ;  /* 0x000000030000780c */ /* 0x004fda0003f05270 */
[----:B------:R-:W-:Y:S05]  /*09b0*/  @P0 BRA `(.L_x_12) ;  /* 0x00000000002c0947 */ /* 0x000fea0003800000 */
[----:B---3--:R-:W-:Y:S01]  /*09c0*/  UMOV UR6, 0x400 ;  /* 0x0000040000067882 */ /* 0x008fe20000000000 */
[----:B------:R-:W-:Y:S01]  /*09d0*/  UMOV UR4, 0x20 ;  /* 0x0000002000047882 */ /* 0x000fe20000000000 */
[----:B------:R-:W-:Y:S02]  /*09e0*/  ULEA UR6, UR46, UR6, 0x18 ;  /* 0x000000062e067291 */ /* 0x000fe4000f8ec0ff */
[----:B------:R-:W-:-:S04]  /*09f0*/  UIADD3 UR4, UPT, UPT, -UR4, 0x100000, URZ ;  /* 0x0010000004047890 */ /* 0x000fc8000fffe1ff */
[----:B------:R-:W-:Y:S02]  /*0a00*/  USHF.L.U32 UR5, UR4, 0xb, URZ ;  /* 0x0000000b04057899 */ /* 0x000fe400080006ff */
[----:B------:R-:W-:Y:S01]  /*0a10*/  USHF.L.U32 UR4, UR4, 0x1, URZ ;  /* 0x0000000104047899 */ /* 0x000fe200080006ff */
[----:B------:R-:W-:Y:S01]  /*0a20*/  ELECT P0, URZ, PT ;  /* 0x0000000000ff782f */ /* 0x000fe20003800000 */
[----:B------:R-:W2:Y:S10]  /*0a30*/  FENCE.VIEW.ASYNC.S ;  /* 0x00000000000073c6 */ /* 0x000eb40000000000 */
[----:B--2---:R2:W3:Y:S01]  /*0a40*/  SYNCS.EXCH.64 URZ, [UR6+0xf0], UR4 ;  /* 0x0000f00406ff75b2 */ /* 0x0044e20008000100 */
[----:B------:R2:W1:Y:S01]  /*0a50*/  SYNCS.EXCH.64 URZ, [UR6+0xf8], UR4 ;  /* 0x0000f80406ff75b2 */ /* 0x0004620008000100 */
[----:B------:R-:W-:Y:S01]  /*0a60*/  NOP ;  /* 0x0000000000007918 */ /* 0x000fe20000000000 */
.L_x_12:
[----:B------:R-:W4:Y:S01]  /*0a70*/  SHFL.IDX PT, R0, R87, RZ, 0x1f ;  /* 0x00001fff57007589 */ /* 0x000f2200000e0000 */
[----:B------:R-:W-:Y:S01]  /*0a80*/  NOP ;  /* 0x0000000000007918 */ /* 0x000fe20000000000 */
[----:B----4-:R-:W-:-:S13]  /*0a90*/  ISETP.NE.AND P0, PT, R0, 0x4, PT ;  /* 0x000000040000780c */ /* 0x010fda0003f05270 */
[----:B------:R-:W-:Y:S05]  /*0aa0*/  @P0 BRA `(.L_x_13) ;  /* 0x0000000000480947 */ /* 0x000fea0003800000 */
[----:B--23--:R-:W-:Y:S01]  /*0ab0*/  UMOV UR4, 0x3a0 ;  /* 0x000003a000047882 */ /* 0x00cfe20000000000 */
[----:B------:R-:W-:Y:S01]  /*0ac0*/  UMOV UR6, 0x400 ;  /* 0x0000040000067882 */ /* 0x000fe20000000000 */
[----:B------:R-:W-:Y:S01]  /*0ad0*/  USEL UR4, UR4, 0x320, UP3 ;  /* 0x0000032004047887 */ /* 0x000fe20009800000 */
        /* <DEDUP_REMOVED lines=9> */
[----:B------:R-:W2:Y:S02]  /*0b70*/  FENCE.VIEW.ASYNC.S ;  /* 0x00000000000073c6 */ /* 0x000ea40000000000 */
[----:B--2---:R4:W2:Y:S08]  /*0b80*/  SYNCS.EXCH.64 URZ, [UR6+0x100], UR8 ;  /* 0x0001000806ff75b2 */ /* 0x0048b00008000100 */
[----:B------:R4:W3:Y:S01]  /*0b90*/  SYNCS.EXCH.64 URZ, [UR6+0x110], UR4 ;  /* 0x0001100406ff75b2 */ /* 0x0008e20008000100 */
[----:B------:R4:W1:Y:S01]  /*0ba0*/  SYNCS.EXCH.64 URZ, [UR6+0x108], UR8 ;  /* 0x0001080806ff75b2 */ /* 0x0008620008000100 */
[----:B------:R4:W1:Y:S02]  /*0bb0*/  SYNCS.EXCH.64 URZ, [UR6+0x118], UR4 ;  /* 0x0001180406ff75b2 */ /* 0x0008640008000100 */
[----:B----4-:R-:W-:Y:S01]  /*0bc0*/  NOP ;  /* 0x0000000000007918 */ /* 0x010fe20000000000 */
.L_x_13:
[----:B------:R-:W4:Y:S01]  /*0bd0*/  SHFL.IDX PT, R0, R87, RZ, 0x1f ;  /* 0x00001fff57007589 */ /* 0x000f2200000e0000 */
[----:B------:R-:W-:Y:S01]  /*0be0*/  NOP ;  /* 0x0000000000007918 */ /* 0x000fe20000000000 */
[----:B----4-:R-:W-:-:S13]  /*0bf0*/  ISETP.NE.AND P0, PT, R0, 0x5, PT ;  /* 0x000000050000780c */ /* 0x010fda0003f05270 */
[----:B------:R-:W-:Y:S05]  /*0c00*/  @P0 BRA `(.L_x_14) ;  /* 0x0000000000540947 */ /* 0x000fea0003800000 */
[----:B--23--:R-:W-:Y:S01]  /*0c10*/  UMOV UR4, 0x400 ;  /* 0x0000040000047882 */ /* 0x00cfe20000000000 */
        /* <DEDUP_REMOVED lines=14> */
[----:B------:R4:W1:Y:S01]  /*0d00*/  SYNCS.EXCH.64 URZ, [UR4+0x148], UR8 ;  /* 0x0001480804ff75b2 */ /* 0x0008620008000100 */
[----:B------:R4:W1:Y:S01]  /*0d10*/  SYNCS.EXCH.64 URZ, [UR4+0x130], UR6 ;  /* 0x0001300604ff75b2 */ /* 0x0008620008000100 */
[----:B------:R4:W1:Y:S01]  /*0d20*/  SYNCS.EXCH.64 URZ, [UR4+0x150], UR8 ;  /* 0x0001500804ff75b2 */ /* 0x0008620008000100 */
[----:B------:R4:W1:Y:S01]  /*0d30*/  SYNCS.EXCH.64 URZ, [UR4+0x138], UR6 ;  /* 0x0001380604ff75b2 */ /* 0x0008620008000100 */
[----:B------:R4:W1:Y:S02]  /*0d40*/  SYNCS.EXCH.64 URZ, [UR4+0x158], UR8 ;  /* 0x0001580804ff75b2 */ /* 0x0008640008000100 */
[----:B----4-:R-:W-:Y:S01]  /*0d50*/  NOP ;  /* 0x0000000000007918 */ /* 0x010fe20000000000 */
.L_x_14:
[----:B------:R-:W4:Y:S01]  /*0d60*/  SHFL.IDX PT, R0, R87, RZ, 0x1f ;  /* 0x00001fff57007589 */ /* 0x000f2200000e0000 */
[----:B------:R-:W-:Y:S01]  /*0d70*/  ISETP.NE.OR P1, PT, RZ, UR25, !P1 ;  /* 0x00000019ff007c0c */ /* 0x000fe2000cf25670 */
[----:B------:R-:W-:Y:S01]  /*0d80*/  NOP ;  /* 0x0000000000007918 */ /* 0x000fe20000000000 */
[----:B----4-:R-:W-:-:S13]  /*0d90*/  ISETP.NE.AND P0, PT, R0, 0x3, PT ;  /* 0x000000030000780c */ /* 0x010fda0003f05270 */
[----:B------:R-:W-:Y:S05]  /*0da0*/  @P0 BRA `(.L_x_15) ;  /* 0x0000000000340947 */ /* 0x000fea0003800000 */
[----:B--23--:R-:W-:Y:S01]  /*0db0*/  UMOV UR4, 0x400 ;  /* 0x0000040000047882 */ /* 0x00cfe20000000000 */
[----:B------:R-:W-:Y:S01]  /*0dc0*/  UMOV UR6, 0x20 ;  /* 0x0000002000067882 */ /* 0x000fe20000000000 */
[----:B------:R-:W-:Y:S02]  /*0dd0*/  ULEA UR4, UR46, UR4, 0x18 ;  /* 0x000000042e047291 */ /* 0x000fe4000f8ec0ff */
[----:B------:R-:W-:-:S04]  /*0de0*/  UIADD3 UR6, UPT, UPT, -UR6, 0x100000, URZ ;  /* 0x0010000006067890 */ /* 0x000fc8000fffe1ff */
[----:B------:R-:W-:Y:S02]  /*0df0*/  USHF.L.U32 UR7, UR6, 0xb, URZ ;  /* 0x0000000b06077899 */ /* 0x000fe400080006ff */
[----:B------:R-:W-:Y:S01]  /*0e00*/  USHF.L.U32 UR6, UR6, 0x1, URZ ;  /* 0x0000000106067899 */ /* 0x000fe200080006ff */
[----:B------:R-:W-:Y:S01]  /*0e10*/  ELECT P0, URZ, PT ;  /* 0x0000000000ff782f */ /* 0x000fe20003800000 */
[----:B------:R-:W2:Y:S10]  /*0e20*/  FENCE.VIEW.ASYNC.S ;  /* 0x00000000000073c6 */ /* 0x000eb40000000000 */
[----:B--2---:R4:W2:Y:S01]  /*0e30*/  SYNCS.EXCH.64 URZ, [UR4+0x160], UR6 ;  /* 0x0001600604ff75b2 */ /* 0x0048a20008000100 */
[----:B------:R4:W3:Y:S01]  /*0e40*/  SYNCS.EXCH.64 URZ, [UR4+0x170], UR6 ;  /* 0x0001700604ff75b2 */ /* 0x0008e20008000100 */
[----:B------:R4:W1:Y:S01]  /*0e50*/  SYNCS.EXCH.64 URZ, [UR4+0x168], UR6 ;  /* 0x0001680604ff75b2 */ /* 0x0008620008000100 */
[----:B------:R4:W1:Y:S02]  /*0e60*/  SYNCS.EXCH.64 URZ, [UR4+0x178], UR6 ;  /* 0x0001780604ff75b2 */ /* 0x0008640008000100 */
[----:B----4-:R-:W-:Y:S01]  /*0e70*/  NOP ;  /* 0x0000000000007918 */ /* 0x010fe20000000000 */
.L_x_15:
[----:B------:R-:W-:Y:S01]  /*0e80*/  VOTEU.ALL UP0, P1 ;  /* 0x0000000000ff7886 */ /* 0x000fe20000800000 */
[----:B--23--:R-:W-:Y:S01]  /*0e90*/  UMOV UR4, 0x20 ;  /* 0x0000002000047882 */ /* 0x00cfe20000000000 */
[----:B------:R-:W2:Y:S01]  /*0ea0*/  LDCU UR7, c[0x0][0x36c] ;  /* 0x00006d80ff0777ac */ /* 0x000ea20008000800 */
[----:B------:R-:W-:Y:S01]  /*0eb0*/  NOP ;  /* 0x0000000000007918 */ /* 0x000fe20000000000 */
[----:B------:R-:W-:Y:S01]  /*0ec0*/  LOP3.LUT R0, R97, 0x1f, RZ, 0xc0, !PT ;  /* 0x0000001f61007812 */ /* 0x000fe200078ec0ff */
[----:B------:R-:W-:Y:S01]  /*0ed0*/  @!UP0 UMOV UR6, 0x400 ;  /* 0x0000040000068882 */ /* 0x000fe20000000000 */
[----:B------:R-:W-:-:S04]  /*0ee0*/  @!UP0 UIADD3 UR4, UPT, UPT, -UR4, 0x100000, URZ ;  /* 0x0010000004048890 */ /* 0x000fc8000fffe1ff */
[----:B------:R-:W-:Y:S02]  /*0ef0*/  @!UP0 USHF.L.U32 UR5, UR4, 0xb, URZ ;  /* 0x0000000b04058899 */ /* 0x000fe400080006ff */
[----:B------:R-:W-:Y:S02]  /*0f00*/  @!UP0 USHF.L.U32 UR4, UR4, 0x1, URZ ;  /* 0x0000000104048899 */ /* 0x000fe400080006ff */
[----:B------:R-:W-:Y:S01]  /*0f10*/  @!UP0 ULEA UR6, UR46, UR6, 0x18 ;  /* 0x000000062e068291 */ /* 0x000fe2000f8ec0ff */
[----:B------:R-:W-:Y:S01]  /*0f20*/  VOTEU.ALL UP0, P1 ;  /* 0x0000000000ff7886 */ /* 0x000fe20000800000 */
[----:B------:R-:W-:Y:S02]  /*0f30*/  UISETP.NE.AND UP4, UPT, UR25, URZ, UPT ;  /* 0x000000ff1900728c */ /* 0x000fe4000bf85270 */
[----:B--2---:R-:W-:Y:S01]  /*0f40*/  UISETP.EQ.U32.AND UP5, UPT, UR7, 0x1, UPT ;  /* 0x000000010700788c */ /* 0x004fe2000bfa2070 */
[----:B------:R-:W2:Y:S07]  /*0f50*/  FENCE.VIEW.ASYNC.S ;  /* 0x00000000000073c6 */ /* 0x000eae0000000000 */
[----:B--2---:R2:W3:Y:S01]  /*0f60*/  @!UP0 SYNCS.EXCH.64 URZ, [UR6+0x180], UR4 ;  /* 0x0001800406ff85b2 */ /* 0x0044e20008000100 */
[----:B------:R-:W-:Y:S05]  /*0f70*/  BRA.U !UP5, `(.L_x_16) ;  /* 0x000000010d087547 */ /* 0x000fea000b800000 */
[----:B-1-3--:R-:W-:Y:S01]  /*0f80*/  UCGABAR_ARV ;  /* 0x00000000000079c7 */ /* 0x00afe20008000000 */
[----:B------:R-:W-:Y:S05]  /*0f90*/  BRA `(.L_x_17) ;  /* 0x0000000000047947 */ /* 0x000fea0003800000 */
.L_x_16:
[----:B-1-3--:R-:W-:Y:S01]  /*0fa0*/  NOP ;  /* 0x0000000000007918 */ /* 0x00afe20000000000 */
.L_x_17:
[----:B------:R-:W1:Y:S01]  /*0fb0*/  S2UR UR20, SR_CTAID.X ;  /* 0x00000000001479c3 */ /* 0x000e620000002500 */
[----:B------:R-:W-:-:S05]  /*0fc0*/  CS2R.32 R88, SR_CgaSize ;  /* 0x0000000000587805 */ /* 0x000fca0000008a00 */
[----:B------:R-:W-:-:S05]  /*0fd0*/  IMAD R88, R88, -0xa0, RZ ;  /* 0xffffff6058587824 */ /* 0x000fca00078e02ff */
[----:B--2---:R-:W-:-:S14]  /*0fe0*/  R2UR UR5, R88 ;  /* 0x00000000580572ca */ /* 0x004fdc00000e0000 */
[----:B------:R-:W2:Y:S01]  /*0ff0*/  LDCU UR5, c[0x0][UR5+0x2b0] ;  /* 0x00005600050577ac */ /* 0x000ea20008000800 */
[----:B------:R-:W-:-:S05]  /*1000*/  CS2R.32 R88, SR_CgaSize ;  /* 0x0000000000587805 */ /* 0x000fca0000008a00 */
[----:B------:R-:W-:-:S05]  /*1010*/  IMAD R88, R88, -0xa0, RZ ;  /* 0xffffff6058587824 */ /* 0x000fca00078e02ff */
[----:B------:R-:W-:-:S14]  /*1020*/  R2UR UR4, R88 ;  /* 0x00000000580472ca */ /* 0x000fdc00000e0000 */
[----:B------:R-:W3:Y:S01]  /*1030*/  LDCU UR4, c[0x0][UR4+0x2b4] ;  /* 0x00005680040477ac */ /* 0x000ee20008000800 */
[----:B------:R-:W4:Y:S01]  /*1040*/  S2UR UR7, SR_CTAID.Y ;  /* 0x00000000000779c3 */ /* 0x000f220000002600 */
[----:B------:R-:W-:-:S05]  /*1050*/  CS2R.32 R88, SR_CgaSize ;  /* 0x0000000000587805 */ /* 0x000fca0000008a00 */
[----:B------:R-:W-:-:S05]  /*1060*/  IMAD R88, R88, -0xa0, RZ ;  /* 0xffffff6058587824 */ /* 0x000fca00078e02ff */
[----:B------:R-:W-:-:S14]  /*1070*/  R2UR UR8, R88 ;  /* 0x00000000580872ca */ /* 0x000fdc00000e0000 */
[----:B------:R-:W3:Y:S01]  /*1080*/  LDCU UR8, c[0x0][UR8+0x2a0] ;  /* 0x00005400080877ac */ /* 0x000ee20008000800 */
[----:B------:R-:W3:Y:S01]  /*1090*/  LDCU UR21, c[0x0][0xb24] ;  /* 0x00016480ff1577ac */ /* 0x000ee20008000800 */
[----:B------:R-:W1:Y:S01]  /*10a0*/  S2UR UR36, SR_CTAID.Z ;  /* 0x00000000002479c3 */ /* 0x000e620000002700 */
[----:B------:R-:W-:-:S05]  /*10b0*/  CS2R.32 R88, SR_CgaSize ;  /* 0x0000000000587805 */ /* 0x000fca0000008a00 */
[----:B------:R-:W-:-:S05]  /*10c0*/  IMAD R88, R88, -0xa0, RZ ;  /* 0xffffff6058587824 */ /* 0x000fca00078e02ff */
[----:B------:R-:W-:-:S14]  /*10d0*/  R2UR UR63, R88 ;  /* 0x00000000583f72ca */ /* 0x000fdc00000e0000 */
[----:B------:R-:W3:Y:S01]  /*10e0*/  LDCU UR63, c[0x0][UR63+0x2a4] ;  /* 0x000054803f3f77ac */ /* 0x000ee20008000800 */
[----:B------:R-:W-:Y:S02]  /*10f0*/  UISETP.GT.U32.AND UP0, UPT, UR47, 0xffff, UPT ;  /* 0x0000ffff2f00788c */ /* 0x000fe4000bf04070 */
[----:B------:R-:W-:Y:S01]  /*1100*/  USHF.L.U32 UR27, UR46, 0xb, URZ ;  /* 0x0000000b2e1b7899 */ /* 0x000fe200080006ff */
[----:B-1----:R-:W-:Y:S01]  /*1110*/  I2FP.F32.U32 R3, UR20 ;  /* 0x0000001400037c45 */ /* 0x002fe20008201000 */
[----:B------:R-:W-:Y:S01]  /*1120*/  UMOV UR30, 0x5 ;  /* 0x00000005001e7882 */ /* 0x000fe20000000000 */
[----:B------:R-:W1:Y:S03]  /*1130*/  LDCU UR42, c[0x0][0xb24] ;  /* 0x00016480ff2a77ac */ /* 0x000e660008000800 */
[----:B--2---:R-:W-:Y:S01]  /*1140*/  FMUL R3, R3, UR5 ;  /* 0x0000000503037c20 */ /* 0x004fe20008400000 */
[----:B------:R-:W2:Y:S01]  /*1150*/  LDCU UR29, c[0x0][0xb30] ;  /* 0x00016600ff1d77ac */ /* 0x000ea20008000800 */
[----:B----4-:R-:W-:Y:S01]  /*1160*/  I2FP.F32.U32 R2, UR7 ;  /* 0x0000000700027c45 */ /* 0x010fe20008201000 */
[----:B------:R-:W-:-:S03]  /*1170*/  USHF.L.U32 UR45, UR20, 0x6, URZ ;  /* 0x00000006142d7899 */ /* 0x000fc600080006ff */
[----:B------:R-:W4:Y:S01]  /*1180*/  F2I.U32.TRUNC.NTZ R3, R3 ;  /* 0x0000000300037305 */ /* 0x000f22000020f000 */
[----:B------:R-:W-:Y:S01]  /*1190*/  USEL UR26, UR47, 0xffff, !UP0 ;  /* 0x0000ffff2f1a7887 */ /* 0x000fe2000c000000 */
[----:B---3--:R-:W-:Y:S01]  /*11a0*/  FMUL R2, R2, UR4 ;  /* 0x0000000402027c20 */ /* 0x008fe20008400000 */
[----:B------:R-:W-:Y:S01]  /*11b0*/  UISETP.GE.AND UP2, UPT, UR21, 0x1, UPT ;  /* 0x000000011500788c */ /* 0x000fe2000bf46270 */
[----:B------:R-:W-:-:S04]  /*11c0*/  UMOV UR24, UR7 ;  /* 0x0000000700187c82 */ /* 0x000fc80008000000 */
[----:B------:R-:W3:Y:S01]  /*11d0*/  F2I.U32.TRUNC.NTZ R2, R2 ;  /* 0x0000000200027305 */ /* 0x000ee2000020f000 */
[----:B----4-:R-:W-:Y:S02]  /*11e0*/  R2UR UR4, R3 ;  /* 0x00000000030472ca */ /* 0x010fe400000e0000 */
[----:B------:R-:W-:Y:S02]  /*11f0*/  PRMT R3, RZ, 0x7610, R3 ;  /* 0x00007610ff037816 */ /* 0x000fe40000000003 */
[----:B---3--:R-:W-:Y:S02]  /*1200*/  R2UR UR6, R2 ;  /* 0x00000000020672ca */ /* 0x008fe400000e0000 */
[----:B------:R-:W-:-:S07]  /*1210*/  PRMT R2, RZ, 0x7610, R2 ;  /* 0x00007610ff027816 */ /* 0x000fce0000000002 */
[----:B------:R-:W-:-:S04]  /*1220*/  UIADD3 UR5, UPT, UPT, -UR4, URZ, URZ ;  /* 0x000000ff04057290 */ /* 0x000fc8000fffe1ff */
[----:B------:R-:W-:Y:S02]  /*1230*/  UIMAD UR5, UR8, UR5, UR20 ;  /* 0x00000005080572a4 */ /* 0x000fe4000f8e0214 */
[----:B------:R-:W-:-:S04]  /*1240*/  UIADD3 UR4, UPT, UPT, -UR6, URZ, URZ ;  /* 0x000000ff06047290 */ /* 0x000fc8000fffe1ff */
[----:B------:R-:W-:Y:S01]  /*1250*/  IMAD.U32 R88, RZ, RZ, UR5 ;  /* 0x00000005ff587e24 */ /* 0x000fe2000f8e00ff */
[----:B------:R-:W-:Y:S01]  /*1260*/  UIMAD UR63, UR63, UR4, UR7 ;  /* 0x000000043f3f72a4 */ /* 0x000fe2000f8e0207 */
[----:B-12---:R-:W-:Y:S11]  /*1270*/  BRA.U UP4, `(.L_x_18) ;  /* 0x0000000104407547 */ /* 0x006ff6000b800000 */
[----:B------:R-:W-:-:S13]  /*1280*/  R2UR UR4, R88 ;  /* 0x00000000580472ca */ /* 0x000fda00000e0000 */
[----:B------:R-:W-:Y:S02]  /*1290*/  UISETP.GT.U32.AND UP0, UPT, UR4, 0x1, UPT ;  /* 0x000000010400788c */ /* 0x000fe4000bf04070 */
[----:B------:R-:W-:Y:S02]  /*12a0*/  ULOP3.LUT UR4, UR4, 0xfffffffe, URZ, 0xc0, !UPT ;  /* 0xfffffffe04047892 */ /* 0x000fe4000f8ec0ff */
[----:B------:R-:W-:Y:S02]  /*12b0*/  UISETP.NE.AND UP1, UPT, UR63, URZ, UP0 ;  /* 0x000000ff3f00728c */ /* 0x000fe40008725270 */
[----:B------:R-:W-:Y:S02]  /*12c0*/  UISETP.NE.AND UP0, UPT, UR63, 0x1, UP0 ;  /* 0x000000013f00788c */ /* 0x000fe40008705270 */
[----:B------:R-:W-:Y:S02]  /*12d0*/  USEL UR7, URZ, 0x1, UP1 ;  /* 0x00000001ff077887 */ /* 0x000fe40008800000 */
[----:B------:R-:W-:-:S02]  /*12e0*/  USEL UR6, URZ, 0x4, UP0 ;  /* 0x00000004ff067887 */ /* 0x000fc40008000000 */
[----:B------:R-:W-:Y:S02]  /*12f0*/  USEL UR5, URZ, 0x2, UP1 ;  /* 0x00000002ff057887 */ /* 0x000fe40008800000 */
[----:B------:R-:W-:Y:S02]  /*1300*/  ULEA UR4, UR63, UR4, 0x1 ;  /* 0x000000043f047291 */ /* 0x000fe4000f8e08ff */
[----:B------:R-:W-:Y:S02]  /*1310*/  USEL UR8, URZ, 0x8, UP0 ;  /* 0x00000008ff087887 */ /* 0x000fe40008000000 */
[----:B------:R-:W-:-:S03]  /*1320*/  UIADD3 UR5, UPT, UPT, UR5, UR6, UR7 ;  /* 0x0000000605057290 */ /* 0x000fc6000fffe007 */
[----:B------:R-:W-:Y:S01]  /*1330*/  UMOV UR6, 0x3 ;  /* 0x0000000300067882 */ /* 0x000fe20000000000 */
[----:B------:R-:W-:Y:S02]  /*1340*/  UIADD3 UR5, UPT, UPT, UR5, UR8, URZ ;  /* 0x0000000805057290 */ /* 0x000fe4000fffe0ff */
[----:B------:R-:W-:-:S04]  /*1350*/  USHF.L.U32 UR4, UR6, UR4, URZ ;  /* 0x0000000406047299 */ /* 0x000fc800080006ff */
[----:B------:R-:W-:Y:S02]  /*1360*/  MOV R3, UR5 ;  /* 0x0000000500037c02 */ /* 0x000fe40008000f00 */
[----:B------:R-:W-:Y:S02]  /*1370*/  IMAD.U32 R2, RZ, RZ, UR4 ;  /* 0x00000004ff027e24 */ /* 0x000fe4000f8e00ff */
.L_x_18:
[----:B------:R-:W-:Y:S05]  /*1380*/  BRA.U !UP2, `(.L_x_19) ;  /* 0x000000010ad47547 */ /* 0x000fea000b800000 */
[----:B------:R-:W1:Y:S01]  /*1390*/  LDCU.128 UR12, c[0x0][0xb10] ;  /* 0x00016200ff0c77ac */ /* 0x000e620008000c00 */
[----:B------:R-:W2:Y:S01]  /*13a0*/  LDCU UR6, c[0x0][0x370] ;  /* 0x00006e00ff0677ac */ /* 0x000ea20008000800 */
[----:B------:R-:W3:Y:S01]  /*13b0*/  LDCU UR5, c[0x0][0x374] ;  /* 0x00006e80ff0577ac */ /* 0x000ee20008000800 */
[----:B------:R-:W4:Y:S01]  /*13c0*/  LDCU UR28, c[0x0][0xb0c] ;  /* 0x00016180ff1c77ac */ /* 0x000f220008000800 */
[----:B------:R-:W4:Y:S01]  /*13d0*/  LDCU UR4, c[0x0][0xb20] ;  /* 0x00016400ff0477ac */ /* 0x000f220008000800 */
[----:B------:R-:W4:Y:S01]  /*13e0*/  LDCU.64 UR8, c[0x0][0xb28] ;  /* 0x00016500ff0877ac */ /* 0x000f220008000a00 */
[----:B-1----:R-:W-:Y:S02]  /*13f0*/  UISETP.NE.AND UP0, UPT, UR14, 0x1, UPT ;  /* 0x000000010e00788c */ /* 0x002fe4000bf05270 */
[----:B---3--:R-:W-:Y:S02]  /*1400*/  UIMAD.WIDE.U32 UR10, UR5, UR15, URZ ;  /* 0x0000000f050a72a5 */ /* 0x008fe4000f8e00ff */
[----:B--2---:R-:W-:-:S02]  /*1410*/  UIMAD.WIDE.U32 UR18, UR6, UR12, URZ ;  /* 0x0000000c061272a5 */ /* 0x004fc4000f8e00ff */
[----:B----4-:R-:W-:Y:S02]  /*1420*/  UISETP.NE.AND UP1, UPT, UR28, 0x1, UPT ;  /* 0x000000011c00788c */ /* 0x010fe4000bf25270 */
[----:B------:R-:W-:Y:S01]  /*1430*/  UISETP.NE.AND UP2, UPT, UR21, 0x1, UPT ;  /* 0x000000011500788c */ /* 0x000fe2000bf45270 */
[----:B------:R-:W-:Y:S02]  /*1440*/  UMOV UR10, UR11 ;  /* 0x0000000b000a7c82 */ /* 0x000fe40008000000 */
[----:B------:R-:W-:Y:S01]  /*1450*/  UMOV UR18, UR19 ;  /* 0x0000001300127c82 */ /* 0x000fe20008000000 */
[----:B------:R-:W-:Y:S02]  /*1460*/  @UP0 USHF.R.U32.HI UR5, URZ, UR4, UR10 ;  /* 0x00000004ff050299 */ /* 0x000fe4000801160a */
[----:B------:R-:W-:Y:S02]  /*1470*/  UIMAD.WIDE.U32 UR22, UR24, UR15, URZ ;  /* 0x0000000f181672a5 */ /* 0x000fe4000f8e00ff */
[----:B------:R-:W-:-:S02]  /*1480*/  UIMAD.WIDE.U32 UR10, UR5, UR8, URZ ;  /* 0x00000008050a72a5 */ /* 0x000fc4000f8e00ff */
[----:B------:R-:W-:Y:S02]  /*1490*/  @UP1 USHF.R.U32.HI UR6, URZ, UR13, UR18 ;  /* 0x0000000dff061299 */ /* 0x000fe40008011612 */
[----:B------:R-:W-:Y:S02]  /*14a0*/  UIMAD.WIDE.U32 UR16, UR20, UR12, URZ ;  /* 0x0000000c141072a5 */ /* 0x000fe4000f8e00ff */
[----:B------:R-:W-:Y:S01]  /*14b0*/  UIMAD.WIDE.U32 UR18, UR6, UR8, URZ ;  /* 0x00000008061272a5 */ /* 0x000fe2000f8e00ff */
[----:B------:R-:W-:Y:S01]  /*14c0*/  UMOV UR22, UR23 ;  /* 0x0000001700167c82 */ /* 0x000fe20008000000 */
[----:B------:R-:W-:Y:S01]  /*14d0*/  UMOV UR10, UR11 ;  /* 0x0000000b000a7c82 */ /* 0x000fe20008000000 */
[----:B------:R-:W-:Y:S02]  /*14e0*/  USHF.R.U32.HI UR22, URZ, UR4, UR22 ;  /* 0x00000004ff167299 */ /* 0x000fe40008011616 */
[----:B------:R-:W-:Y:S02]  /*14f0*/  @UP2 USHF.R.U32.HI UR5, URZ, UR9, UR10 ;  /* 0x00000009ff052299 */ /* 0x000fe4000801160a */
[----:B------:R-:W-:Y:S01]  /*1500*/  UMOV UR7, UR19 ;  /* 0x0000001300077c82 */ /* 0x000fe20008000000 */
[----:B------:R-:W-:Y:S01]  /*1510*/  UMOV UR16, UR17 ;  /* 0x0000001100107c82 */ /* 0x000fe20008000000 */
[----:B------:R-:W-:-:S02]  /*1520*/  @UP2 USHF.R.U32.HI UR6, URZ, UR9, UR7 ;  /* 0x00000009ff062299 */ /* 0x000fc40008011607 */
[----:B------:R-:W-:Y:S02]  /*1530*/  USHF.R.U32.HI UR13, URZ, UR13, UR16 ;  /* 0x0000000dff0d7299 */ /* 0x000fe40008011610 */
[----:B------:R-:W-:Y:S02]  /*1540*/  USEL UR4, UR24, UR22, !UP0 ;  /* 0x0000001618047287 */ /* 0x000fe4000c000000 */
[----:B------:R-:W-:Y:S02]  /*1550*/  UIMAD UR7, UR5, UR21, URZ ;  /* 0x00000015050772a4 */ /* 0x000fe4000f8e02ff */
[----:B------:R-:W-:Y:S02]  /*1560*/  USEL UR5, UR20, UR13, !UP1 ;  /* 0x0000000d14057287 */ /* 0x000fe4000c800000 */
[----:B------:R-:W-:Y:S02]  /*1570*/  UIMAD UR12, UR6, UR21, URZ ;  /* 0x00000015060c72a4 */ /* 0x000fe4000f8e02ff */
[----:B------:R-:W-:-:S02]  /*1580*/  UISETP.GE.AND UP0, UPT, UR4, UR7, UPT ;  /* 0x000000070400728c */ /* 0x000fc4000bf06270 */
[----:B------:R-:W-:Y:S02]  /*1590*/  UIMAD.WIDE.U32 UR10, UR4, UR8, URZ ;  /* 0x00000008040a72a5 */ /* 0x000fe4000f8e00ff */
[----:B------:R-:W-:Y:S02]  /*15a0*/  UISETP.GE.OR UP0, UPT, UR5, UR12, UP0 ;  /* 0x0000000c0500728c */ /* 0x000fe40008706670 */
[----:B------:R-:W-:Y:S02]  /*15b0*/  UIMAD.WIDE.U32 UR12, UR5, UR8, URZ ;  /* 0x00000008050c72a5 */ /* 0x000fe4000f8e00ff */
[----:B------:R-:W-:Y:S01]  /*15c0*/  UIADD3 UR10, UPT, UPT, -UR4, URZ, URZ ;  /* 0x000000ff040a7290 */ /* 0x000fe2000fffe1ff */
[----:B------:R-:W-:Y:S01]  /*15d0*/  UMOV UR8, UR11 ;  /* 0x0000000b00087c82 */ /* 0x000fe20008000000 */
[----:B------:R-:W-:Y:S02]  /*15e0*/  UIADD3 UR11, UPT, UPT, -UR5, URZ, URZ ;  /* 0x000000ff050b7290 */ /* 0x000fe4000fffe1ff */
[----:B------:R-:W-:-:S03]  /*15f0*/  USHF.R.U32.HI UR8, URZ, UR9, UR8 ;  /* 0x00000009ff087299 */ /* 0x000fc60008011608 */
[----:B------:R-:W-:Y:S01]  /*1600*/  @!UP0 UMOV UR7, UR13 ;  /* 0x0000000d00078c82 */ /* 0x000fe20008000000 */
[----:B------:R-:W-:Y:S02]  /*1610*/  UIMAD UR24, UR14, UR10, UR24 ;  /* 0x0000000a0e1872a4 */ /* 0x000fe4000f8e0218 */
[----:B------:R-:W-:Y:S02]  /*1620*/  USEL UR8, UR4, UR8, !UP2 ;  /* 0x0000000804087287 */ /* 0x000fe4000d000000 */
[----:B------:R-:W-:Y:S02]  /*1630*/  @!UP0 USHF.R.U32.HI UR7, URZ, UR9, UR7 ;  /* 0x00000009ff078299 */ /* 0x000fe40008011607 */
[----:B------:R-:W-:Y:S02]  /*1640*/  UIADD3 UR9, UPT, UPT, -UR8, URZ, URZ ;  /* 0x000000ff08097290 */ /* 0x000fe4000fffe1ff */
[----:B------:R-:W-:Y:S02]  /*1650*/  @!UP0 USEL UR7, UR5, UR7, !UP2 ;  /* 0x0000000705078287 */ /* 0x000fe4000d000000 */
[----:B------:R-:W-:-:S02]  /*1660*/  UIMAD UR9, UR21, UR9, UR4 ;  /* 0x00000009150972a4 */ /* 0x000fc4000f8e0204 */
[----:B------:R-:W-:Y:S02]  /*1670*/  @!UP0 UIADD3 UR8, UPT, UPT, UR8, -UR7, URZ ;  /* 0x8000000708088290 */ /* 0x000fe4000fffe0ff */
[----:B------:R-:W-:Y:S02]  /*1680*/  @!UP0 UIMAD UR6, UR9, UR6, UR7 ;  /* 0x00000006090682a4 */ /* 0x000fe4000f8e0207 */
[----:B------:R-:W-:Y:S02]  /*1690*/  @!UP0 UIMAD UR4, UR8, UR21, UR5 ;  /* 0x00000015080482a4 */ /* 0x000fe4000f8e0205 */
[----:B------:R-:W-:Y:S02]  /*16a0*/  UIMAD UR20, UR28, UR11, UR20 ;  /* 0x0000000b1c1472a4 */ /* 0x000fe4000f8e0214 */
[----:B------:R-:W-:Y:S01]  /*16b0*/  UIMAD UR24, UR4, UR14, UR24 ;  /* 0x0000000e041872a4 */ /* 0x000fe2000f8e0218 */
[----:B------:R-:W-:Y:S02]  /*16c0*/  @!UP0 UMOV UR5, UR6 ;  /* 0x0000000600058c82 */ /* 0x000fe40008000000 */
[----:B------:R-:W-:-:S12]  /*16d0*/  UIMAD UR20, UR5, UR28, UR20 ;  /* 0x0000001c051472a4 */ /* 0x000fd8000f8e0214 */
.L_x_19:
[----:B------:R-:W-:Y:S02]  /*16e0*/  UISETP.NE.AND UP1, UPT, UR29, 0x1, UPT ;  /* 0x000000011d00788c */ /* 0x000fe4000bf25270 */
[----:B------:R-:W-:Y:S02]  /*16f0*/  ULOP3.LUT UR21, UR26, 0xffff, URZ, 0xc0, !UPT ;  /* 0x0000ffff1a157892 */ /* 0x000fe4000f8ec0ff */
[----:B------:R-:W-:Y:S02]  /*1700*/  UISETP.NE.AND UP0, UPT, UR25, 0x2, UPT ;  /* 0x000000021900788c */ /* 0x000fe4000bf05270 */
[----:B------:R-:W-:Y:S02]  /*1710*/  ULOP3.LUT UR22, UR27, 0x1000, URZ, 0xc0, !UPT ;  /* 0x000010001b167892 */ /* 0x000fe4000f8ec0ff */
[----:B------:R-:W-:Y:S02]  /*1720*/  ULOP3.LUT UR45, UR45, 0x40, URZ, 0xc0, !UPT ;  /* 0x000000402d2d7892 */ /* 0x000fe4000f8ec0ff */
[----:B------:R-:W-:Y:S01]  /*1730*/  USHF.L.U32 UR21, UR30, UR21, URZ ;  /* 0x000000151e157299 */ /* 0x000fe200080006ff */
[----:B------:R-:W-:Y:S11]  /*1740*/  BRA.U UP1, `(.L_x_20) ;  /* 0x0000000101447547 */ /* 0x000ff6000b800000 */
[----:B------:R-:W1:Y:S01]  /*1750*/  LDCU.128 UR8, c[0x0][0xb10] ;  /* 0x00016200ff0877ac */ /* 0x000e620008000c00 */
[----:B------:R-:W2:Y:S01]  /*1760*/  LDCU UR12, c[0x0][0xb0c] ;  /* 0x00016180ff0c77ac */ /* 0x000ea20008000800 */
[----:B------:R-:W3:Y:S01]  /*1770*/  LDCU UR13, c[0x0][0xb20] ;  /* 0x00016400ff0d77ac */ /* 0x000ee20008000800 */
[----:B-1----:R-:W-:Y:S02]  /*1780*/  UIMAD.WIDE.U32 UR6, UR20, UR8, URZ ;  /* 0x00000008140672a5 */ /* 0x002fe4000f8e00ff */
[----:B------:R-:W-:Y:S02]  /*1790*/  UIMAD.WIDE.U32 UR4, UR24, UR11, URZ ;  /* 0x0000000b180472a5 */ /* 0x000fe4000f8e00ff */
[----:B--2---:R-:W-:Y:S02]  /*17a0*/  UISETP.NE.AND UP2, UPT, UR12, 0x1, UPT ;  /* 0x000000010c00788c */ /* 0x004fe4000bf45270 */
[----:B------:R-:W-:Y:S01]  /*17b0*/  UISETP.NE.AND UP1, UPT, UR10, 0x1, UPT ;  /* 0x000000010a00788c */ /* 0x000fe2000bf25270 */
[----:B------:R-:W-:-:S02]  /*17c0*/  UMOV UR6, UR7 ;  /* 0x0000000700067c82 */ /* 0x000fc40008000000 */
[----:B------:R-:W-:Y:S01]  /*17d0*/  UMOV UR4, UR5 ;  /* 0x0000000500047c82 */ /* 0x000fe20008000000 */
[----:B------:R-:W-:Y:S02]  /*17e0*/  USHF.R.U32.HI UR6, URZ, UR9, UR6 ;  /* 0x00000009ff067299 */ /* 0x000fe40008011606 */
[----:B---3--:R-:W-:Y:S02]  /*17f0*/  USHF.R.U32.HI UR4, URZ, UR13, UR4 ;  /* 0x0000000dff047299 */ /* 0x008fe40008011604 */
[----:B------:R-:W-:Y:S02]  /*1800*/  USEL UR5, UR20, UR6, !UP2 ;  /* 0x0000000614057287 */ /* 0x000fe4000d000000 */
[----:B------:R-:W-:-:S04]  /*1810*/  USEL UR4, UR24, UR4, !UP1 ;  /* 0x0000000418047287 */ /* 0x000fc8000c800000 */
[----:B------:R-:W-:Y:S02]  /*1820*/  UIADD3 UR6, UPT, UPT, UR5, -UR4, URZ ;  /* 0x8000000405067290 */ /* 0x000fe4000fffe0ff */
[----:B------:R-:W-:Y:S02]  /*1830*/  UIADD3 UR4, UPT, UPT, -UR5, UR4, URZ ;  /* 0x0000000405047290 */ /* 0x000fe4000fffe1ff */
[----:B------:R-:W-:Y:S02]  /*1840*/  UIMAD UR24, UR6, UR10, UR24 ;  /* 0x0000000a061872a4 */ /* 0x000fe4000f8e0218 */
[----:B------:R-:W-:-:S12]  /*1850*/  UIMAD UR20, UR4, UR12, UR20 ;  /* 0x0000000c041472a4 */ /* 0x000fd8000f8e0214 */
.L_x_20:
[----:B------:R-:W-:Y:S05]  /*1860*/  BRA.U !UP5, `(.L_x_21) ;  /* 0x000000010d0c7547 */ /* 0x000fea000b800000 */
[----:B------:R-:W-:Y:S01]  /*1870*/  UCGABAR_WAIT ;  /* 0x0000000000007dc7 */ /* 0x000fe20008000000 */
[----:B------:R-:W-:Y:S01]  /*1880*/  CCTL.IVALL ;  /* 0x00000000ff00798f */ /* 0x000fe20002000000 */
[----:B------:R-:W-:Y:S05]  /*1890*/  BRA `(.L_x_22) ;  /* 0x0000000000047947 */ /* 0x000fea0003800000 */
.L_x_21:
[----:B------:R-:W-:Y:S06]  /*18a0*/  BAR.SYNC.DEFER_BLOCKING 0x0 ;  /* 0x0000000000007b1d */ /* 0x000fec0000010000 */
.L_x_22:
[----:B------:R-:W-:Y:S05]  /*18b0*/  BRA.U UP0, `(.L_x_23) ;  /* 0x0000001900207547 */ /* 0x000fea000b800000 */
[----:B------:R-:W1:Y:S01]  /*18c0*/  LDCU UR6, c[0x0][0x38c] ;  /* 0x00007180ff0677ac */ /* 0x000e620008000800 */
[----:B------:R-:W-:Y:S01]  /*18d0*/  PLOP3.LUT P1, PT, PT, PT, UP3, 0x80, 0x8 ;  /* 0x000000000008781c */ /* 0x000fe20003f2f038 */
[----:B------:R-:W-:Y:S01]  /*18e0*/  IMAD.MOV.U32 R12, RZ, RZ, 0x1 ;  /* 0x00000001ff0c7424 */ /* 0x000fe200078e00ff */
[----:B------:R-:W-:Y:S02]  /*18f0*/  ISETP.NE.AND P2, PT, R0, RZ, P3 ;  /* 0x000000ff0000720c */ /* 0x000fe40001f45270 */
[----:B------:R-:W-:Y:S02]  /*1900*/  CS2R R10, SRZ ;  /* 0x00000000000a7805 */ /* 0x000fe4000001ff00 */
[----:B------:R-:W-:Y:S01]  /*1910*/  PLOP3.LUT P1, PT, P1, PT, PT, 0x8, 0x80 ;  /* 0x000000000080781c */ /* 0x000fe20000f2e170 */
[----:B------:R-:W-:Y:S01]  /*1920*/  IMAD.MOV.U32 R9, RZ, RZ, RZ ;  /* 0x000000ffff097224 */ /* 0x000fe200078e00ff */
[----:B------:R-:W2:Y:S01]  /*1930*/  LDCU UR38, c[0x0][0x370] ;  /* 0x00006e00ff2677ac */ /* 0x000ea20008000800 */
[----:B------:R-:W-:Y:S01]  /*1940*/  IMAD.MOV.U32 R8, RZ, RZ, 0x1 ;  /* 0x00000001ff087424 */ /* 0x000fe200078e00ff */
[----:B------:R-:W3:Y:S01]  /*1950*/  LDCU.64 UR26, c[0x0][0x348] ;  /* 0x00006900ff1a77ac */ /* 0x000ee20008000a00 */
[----:B------:R-:W-:Y:S01]  /*1960*/  ULEA.HI UR43, UR22, UR45, URZ, 0x19 ;  /* 0x0000002d162b7291 */ /* 0x000fe2000f8fc8ff */
[----:B------:R-:W4:Y:S01]  /*1970*/  LDCU UR37, c[0x0][0x374] ;  /* 0x00006e80ff2577ac */ /* 0x000f220008000800 */
[----:B-1----:R-:W-:-:S02]  /*1980*/  UIADD3 UR5, UPT, UPT, UR6, 0x7f, URZ ;  /* 0x0000007f06057890 */ /* 0x002fc4000fffe0ff */
[----:B------:R-:W-:Y:S02]  /*1990*/  UIADD3 UR47, UPT, UPT, UR6, 0xfe, URZ ;  /* 0x000000fe062f7890 */ /* 0x000fe4000fffe0ff */
[----:B------:R-:W-:Y:S01]  /*19a0*/  USHF.R.S32.HI UR4, URZ, 0x1f, UR5 ;  /* 0x0000001fff047899 */ /* 0x000fe20008011405 */
[----:B------:R-:W-:-:S03]  /*19b0*/  UMOV UR7, URZ ;  /* 0x000000ff00077c82 */ /* 0x000fc60008000000 */
[----:B------:R-:W-:Y:S02]  /*19c0*/  ULEA.HI UR4, UR4, UR5, URZ, 0x7 ;  /* 0x0000000504047291 */ /* 0x000fe4000f8f38ff */
[----:B------:R-:W-:Y:S02]  /*19d0*/  UIADD3 UR5, UPT, UPT, UR6, -0x1, URZ ;  /* 0xffffffff06057890 */ /* 0x000fe4000fffe0ff */
[----:B------:R-:W-:Y:S02]  /*19e0*/  USHF.R.S32.HI UR40, URZ, 0x7, UR4 ;  /* 0x00000007ff287899 */ /* 0x000fe40008011404 */
[----:B------:R-:W-:Y:S02]  /*19f0*/  UISETP.GE.U32.AND UP1, UPT, UR5, -0xff, UPT ;  /* 0xffffff010500788c */ /* 0x000fe4000bf26070 */
[----:B------:R-:W-:-:S04]  /*1a00*/  UISETP.LT.U32.AND UP0, UPT, UR40, 0xd, UPT ;  /* 0x0000000d2800788c */ /* 0x000fc8000bf01070 */
[----:B------:R-:W-:Y:S02]  /*1a10*/  USEL UR39, UR40, 0xd, UP0 ;  /* 0x0000000d28277887 */ /* 0x000fe40008000000 */
[----:B------:R-:W-:Y:S02]  /*1a20*/  UISETP.NE.AND UP0, UPT, UR25, URZ, UPT ;  /* 0x000000ff1900728c */ /* 0x000fe4000bf05270 */
[----:B------:R-:W-:Y:S02]  /*1a30*/  UIADD3 UR4, UPT, UPT, UR39, -0x1, URZ ;  /* 0xffffffff27047890 */ /* 0x000fe4000fffe0ff */
[----:B------:R-:W-:Y:S02]  /*1a40*/  @UP1 UIADD3 UR4, UPT, UPT, UR39, URZ, URZ ;  /* 0x000000ff27041290 */ /* 0x000fe4000fffe0ff */
[----:B------:R-:W-:Y:S02]  /*1a50*/  USEL UR23, UR41, 0x2, UP0 ;  /* 0x0000000229177887 */ /* 0x000fe40008000000 */
[----:B------:R-:W-:-:S02]  /*1a60*/  UIADD3 UR44, UPT, UPT, UR40, -UR39, URZ ;  /* 0x80000027282c7290 */ /* 0x000fc4000fffe0ff */
[----:B------:R-:W-:Y:S02]  /*1a70*/  UIADD3 UR25, UPT, UPT, UR4, 0x1, URZ ;  /* 0x0000000104197890 */ /* 0x000fe4000fffe0ff */
[----:B--234-:R-:W-:-:S12]  /*1a80*/  UIADD3 UR41, UPT, UPT, -UR4, URZ, URZ ;  /* 0x000000ff04297290 */ /* 0x01cfd8000fffe1ff */
.L_x_43:
[----:B------:R-:W-:Y:S01]  /*1a90*/  UISETP.NE.AND UP0, UPT, UR46, URZ, UPT ;  /* 0x000000ff2e00728c */ /* 0x000fe2000bf05270 */
[----:B-1----:R-:W1:Y:S08]  /*1aa0*/  S2UR UR46, SR_CgaCtaId ;  /* 0x00000000002e79c3 */ /* 0x002e700000008800 */
[----:B------:R-:W-:Y:S05]  /*1ab0*/  BRA.U UP0, `(.L_x_24) ;  /* 0x0000000100347547 */ /* 0x000fea000b800000 */
[----:B------:R-:W2:Y:S01]  /*1ac0*/  S2R R0, SR_CgaCtaId ;  /* 0x0000000000007919 */ /* 0x000ea20000008800 */
[----:B------:R-:W-:Y:S02]  /*1ad0*/  MOV R3, 0x400 ;  /* 0x0000040000037802 */ /* 0x000fe40000000f00 */
[----:B------:R-:W-:Y:S02]  /*1ae0*/  SHF.L.U32 R2, R8, 0x1f, RZ ;  /* 0x0000001f08027819 */ /* 0x000fe400000006ff */
[----:B--2---:R-:W-:-:S05]  /*1af0*/  LEA R0, R0, R3, 0x18 ;  /* 0x0000000300007211 */ /* 0x004fca00078ec0ff */
[----:B------:R-:W-:-:S04]  /*1b00*/  IMAD R3, R9, 0x8, R0 ;  /* 0x0000000809037824 */ /* 0x000fc800078e0200 */
[----:B------:R-:W2:Y:S02]  /*1b10*/  SYNCS.PHASECHK.TRANS64.TRYWAIT P0, [R3+URZ+0x170], R2 ;  /* 0x00017002030075a7 */ /* 0x000ea400080011ff */
[----:B--2---:R-:W-:Y:S05]  /*1b20*/  @!P0 BRA `(.L_x_25) ;  /* 0x00000068009c8947 */ /* 0x004fea0003800000 */
.L_x_133:
[----:B------:R-:W-:Y:S01]  /*1b30*/  VIADD R9, R9, 0x1 ;  /* 0x0000000109097836 */ /* 0x000fe20000000000 */
[----:B------:R2:W-:Y:S04]  /*1b40*/  SYNCS.ARRIVE.TRANS64.A1T0 RZ, [R3+URZ+0x160], RZ ;  /* 0x000160ff03ff79a7 */ /* 0x0005e800081000ff */
[----:B------:R-:W-:-:S04]  /*1b50*/  ISETP.NE.AND P0, PT, R9, 0x2, PT ;  /* 0x000000020900780c */ /* 0x000fc80003f05270 */
[----:B------:R-:W-:Y:S02]  /*1b60*/  SEL R9, R9, RZ, P0 ;  /* 0x000000ff09097207 */ /* 0x000fe40000000000 */
[----:B--2---:R-:W-:-:S04]  /*1b70*/  SEL R3, RZ, 0x1, P0 ;  /* 0x00000001ff037807 */ /* 0x004fc80000000000 */
[----:B------:R-:W-:-:S07]  /*1b80*/  LOP3.LUT R8, R8, R3, RZ, 0x3c, !PT ;  /* 0x0000000308087212 */ /* 0x000fce00078e3cff */
.L_x_24:
[----:B------:R-:W-:Y:S01]  /*1b90*/  UMOV UR6, 0x400 ;  /* 0x0000040000067882 */ /* 0x000fe20000000000 */
[----:B------:R-:W-:Y:S01]  /*1ba0*/  SHF.L.U32 R0, R12, 0x1f, RZ ;  /* 0x0000001f0c007819 */ /* 0x000fe200000006ff */
[----:B-1----:R-:W-:Y:S02]  /*1bb0*/  ULEA UR6, UR46, UR6, 0x18 ;  /* 0x000000062e067291 */ /* 0x002fe4000f8ec0ff */
[----:B------:R-:W-:Y:S02]  /*1bc0*/  UISETP.GE.U32.AND UP0, UPT, UR47, 0xff, UPT ;  /* 0x000000ff2f00788c */ /* 0x000fe4000bf06070 */
[----:B------:R-:W-:Y:S02]  /*1bd0*/  ULEA UR4, UR7, UR6, 0x3 ;  /* 0x0000000607047291 */ /* 0x000fe4000f8e18ff */
[----:B------:R-:W-:Y:S01]  /*1be0*/  ULEA UR11, UR24, UR45, 0x7 ;  /* 0x0000002d180b7291 */ /* 0x000fe2000f8e38ff */
[----:B------:R-:W-:-:S06]  /*1bf0*/  UMOV UR13, URZ ;  /* 0x000000ff000d7c82 */ /* 0x000fcc0008000000 */
[----:B------:R1:W2:Y:S01]  /*1c00*/  SYNCS.PHASECHK.TRANS64.TRYWAIT P0, [UR4+0x68], R0 ;  /* 0x00006800ff0075a7 */ /* 0x0002a20008001104 */
[----:B------:R-:W-:-:S04]  /*1c10*/  ULEA.HI UR4, UR20, UR20, URZ, 0x1 ;  /* 0x0000001414047291 */ /* 0x000fc8000f8f08ff */
[----:B------:R-:W-:-:S04]  /*1c20*/  USHF.L.U32 UR4, UR4, 0x6, URZ ;  /* 0x0000000604047899 */ /* 0x000fc800080006ff */
[----:B------:R-:W-:-:S04]  /*1c30*/  ULOP3.LUT UR35, UR4, 0xffffff80, URZ, 0xc0, !UPT ;  /* 0xffffff8004237892 */ /* 0x000fc8000f8ec0ff */
[----:B------:R-:W-:Y:S01]  /*1c40*/  UIADD3 UR35, UPT, UPT, UR43, UR35, URZ ;  /* 0x000000232b237290 */ /* 0x000fe2000fffe0ff */
[----:B------:R-:W-:Y:S11]  /*1c50*/  BRA.U !UP0, `(.L_x_26) ;  /* 0x0000000108c47547 */ /* 0x000ff6000b800000 */
[----:B------:R-:W-:Y:S01]  /*1c60*/  UMOV UR16, UR41 ;  /* 0x0000002900107c82 */ /* 0x000fe20008000000 */
[----:B------:R-:W-:Y:S01]  /*1c70*/  UMOV UR4, UR7 ;  /* 0x0000000700047c82 */ /* 0x000fe20008000000 */
[----:B------:R-:W-:-:S05]  /*1c80*/  UMOV UR34, URZ ;  /* 0x000000ff00227c82 */ /* 0x000fca0008000000 */
.L_x_32:
[----:B------:R-:W-:Y:S01]  /*1c90*/  ULEA UR33, UR4, UR6, 0x3 ;  /* 0x0000000604217291 */ /* 0x000fe2000f8e18ff */
[----:B------:R-:W-:Y:S01]  /*1ca0*/  @P3 MOV R2, 0x8000 ;  /* 0x0000800000023802 */ /* 0x000fe20000000f00 */
[----:B--234-:R-:W-:Y:S10]  /*1cb0*/  @P0 BRA `(.L_x_27) ;  /* 0x00000000000c0947 */ /* 0x01cff40003800000 */
[----:B------:R-:W-:-:S04]  /*1cc0*/  SHF.L.U32 R3, R12, 0x1f, RZ ;  /* 0x0000001f0c037819 */ /* 0x000fc800000006ff */
[----:B------:R-:W2:Y:S02]  /*1cd0*/  SYNCS.PHASECHK.TRANS64.TRYWAIT P0, [UR33+0x68], R3 ;  /* 0x00006803ff0075a7 */ /* 0x000ea40008001121 */
[----:B--2---:R-:W-:Y:S05]  /*1ce0*/  @!P0 BRA `(.L_x_28) ;  /* 0x0000006800408947 */ /* 0x004fea0003800000 */
.L_x_27:
[----:B------:R2:W-:Y:S01]  /*1cf0*/  @P3 SYNCS.ARRIVE.TRANS64 RZ, [UR33], R2 ;  /* 0x00000002ffff39a7 */ /* 0x0005e20008000021 */
[----:B------:R-:W-:Y:S02]  /*1d00*/  ULOP3.LUT UR5, UR23, 0x2, URZ, 0xfc, !UPT ;  /* 0x0000000217057892 */ /* 0x000fe4000f8efcff */
[----:B------:R-:W-:Y:S02]  /*1d10*/  UIADD3 UR16, UPT, UPT, UR16, 0x1, URZ ;  /* 0x0000000110107890 */ /* 0x000fe4000fffe0ff */
[----:B------:R-:W-:Y:S02]  /*1d20*/  UISETP.NE.AND UP0, UPT, UR5, 0x2, UPT ;  /* 0x000000020500788c */ /* 0x000fe4000bf05270 */
[----:B------:R-:W-:-:S07]  /*1d30*/  UISETP.NE.AND UP2, UPT, UR16, 0x1, UPT ;  /* 0x000000011000788c */ /* 0x000fce000bf45270 */
[----:B------:R-:W-:Y:S05]  /*1d40*/  BRA.U UP0, `(.L_x_29) ;  /* 0x0000000100047547 */ /* 0x000fea000b800000 */
[----:B------:R-:W-:Y:S05]  /*1d50*/  BPT.TRAP 0x1 ;  /* 0x000000040000795c */ /* 0x000fea0000300000 */
.L_x_29:
[----:B------:R-:W-:Y:S04]  /*1d60*/  BSSY.RECONVERGENT B0, `(.L_x_30) ;  /* 0x0000003000007945 */ /* 0x000fe80003800200 */
[----:B------:R-:W-:Y:S05]  /*1d70*/  @!P2 BRA `(.L_x_31) ;  /* 0x000000000004a947 */ /* 0x000fea0003800000 */
[----:B------:R-:W-:Y:S05]  /*1d80*/  BPT.TRAP 0x1 ;  /* 0x000000040000795c */ /* 0x000fea0000300000 */
.L_x_31:
[----:B------:R-:W-:Y:S05]  /*1d90*/  BSYNC.RECONVERGENT B0 ;  /* 0x0000000000007941 */ /* 0x000fea0003800200 */
.L_x_30:
[----:B------:R-:W-:Y:S02]  /*1da0*/  UIADD3 UR5, UPT, UPT, UR4, 0x1, URZ ;  /* 0x0000000104057890 */ /* 0x000fe4000fffe0ff */
[----:B------:R-:W-:Y:S02]  /*1db0*/  UIADD3 UR14, UP1, UPT, UR26, 0x80, URZ ;  /* 0x000000801a0e7890 */ /* 0x000fe4000ff3e0ff */
[----:B------:R-:W-:Y:S02]  /*1dc0*/  UISETP.NE.AND UP0, UPT, UR5, 0xd, UPT ;  /* 0x0000000d0500788c */ /* 0x000fe4000bf05270 */
[----:B------:R-:W-:Y:S02]  /*1dd0*/  ULOP3.LUT UR33, UR33, 0xfefffff8, URZ, 0xc0, !UPT ;  /* 0xfefffff821217892 */ /* 0x000fe4000f8ec0ff */
[----:B------:R-:W-:Y:S02]  /*1de0*/  USEL UR8, URZ, 0x1, UP0 ;  /* 0x00000001ff087887 */ /* 0x000fe40008000000 */
[----:B------:R-:W-:-:S02]  /*1df0*/  USEL UR7, UR5, URZ, UP0 ;  /* 0x000000ff05077287 */ /* 0x000fc40008000000 */
[----:B------:R-:W-:Y:S02]  /*1e00*/  UIADD3.X UR15, UPT, UPT, URZ, UR27, URZ, UP1, !UPT ;  /* 0x0000001bff0f7290 */ /* 0x000fe40008ffe4ff */
[----:B------:R-:W-:Y:S01]  /*1e10*/  ULEA UR5, UR7, UR6, 0x3 ;  /* 0x0000000607057291 */ /* 0x000fe2000f8e18ff */
[----:B------:R-:W-:Y:S01]  /*1e20*/  LOP3.LUT R12, R12, UR8, RZ, 0x3c, !PT ;  /* 0x000000080c0c7c12 */ /* 0x000fe2000f8e3cff */
[----:B------:R-:W-:Y:S02]  /*1e30*/  USHF.L.U32 UR8, UR4, 0xd, URZ ;  /* 0x0000000d04087899 */ /* 0x000fe400080006ff */
[----:B------:R-:W-:Y:S01]  /*1e40*/  UIADD3 UR4, UP0, UPT, UR26, 0x180, URZ ;  /* 0x000001801a047890 */ /* 0x000fe2000ff1e0ff */
[----:B-1----:R-:W-:Y:S01]  /*1e50*/  SHF.L.U32 R0, R12, 0x1f, RZ ;  /* 0x0000001f0c007819 */ /* 0x002fe200000006ff */
[----:B------:R-:W-:Y:S02]  /*1e60*/  ULOP3.LUT UR32, UR8, UR22, URZ, 0xfc, !UPT ;  /* 0x0000001608207292 */ /* 0x000fe4000f8efcff */
[----:B------:R-:W-:Y:S01]  /*1e70*/  UPRMT UR13, URZ, 0x5410, UR21 ;  /* 0x00005410ff0d7896 */ /* 0x000fe20008000015 */
[----:B------:R3:W4:Y:S01]  /*1e80*/  SYNCS.PHASECHK.TRANS64.TRYWAIT P0, [UR5+0x68], R0 ;  /* 0x00006800ff0075a7 */ /* 0x0007220008001105 */
[----:B------:R-:W-:-:S02]  /*1e90*/  UIADD3 UR32, UPT, UPT, UR6, 0x4300, UR32 ;  /* 0x0000430006207890 */ /* 0x000fc4000fffe020 */
[----:B------:R-:W-:Y:S02]  /*1ea0*/  UIADD3 UR8, UPT, UPT, UR6, 0x1e300, UR8 ;  /* 0x0001e30006087890 */ /* 0x000fe4000fffe008 */
[----:B------:R-:W-:Y:S01]  /*1eb0*/  UIADD3.X UR5, UPT, UPT, URZ, UR27, URZ, UP0, !UPT ;  /* 0x0000001bff057290 */ /* 0x000fe200087fe4ff */
[----:B------:R-:W-:Y:S01]  /*1ec0*/  UMOV UR18, 0x0 ;  /* 0x0000000000127882 */ /* 0x000fe20000000000 */
[----:B------:R-:W-:Y:S01]  /*1ed0*/  UMOV UR19, 0x10000000 ;  /* 0x1000000000137882 */ /* 0x000fe20000000000 */
[----:B------:R-:W-:Y:S01]  /*1ee0*/  UMOV UR10, UR34 ;  /* 0x00000022000a7c82 */ /* 0x000fe20008000000 */
[----:B------:R-:W-:Y:S01]  /*1ef0*/  UMOV UR12, UR36 ;  /* 0x00000024000c7c82 */ /* 0x000fe20008000000 */
[----:B------:R-:W-:Y:S01]  /*1f00*/  UMOV UR9, UR33 ;  /* 0x0000002100097c82 */ /* 0x000fe20008000000 */
[----:B------:R1:W-:Y:S03]  /*1f10*/  UTMALDG.3D.MULTICAST.2CTA [UR32], [UR14], UR13, desc[UR18] ;  /* 0x000012200e0073b4 */ /* 0x0003e6000821180d */
[----:B------:R2:W-:Y:S01]  /*1f20*/  UTMALDG.3D.2CTA [UR8], [UR4], desc[UR18] ;  /* 0x00001208040075b4 */ /* 0x0005e20008211000 */
[----:B-1----:R-:W-:Y:S01]  /*1f30*/  UIADD3 UR34, UPT, UPT, UR34, 0x80, URZ ;  /* 0x0000008022227890 */ /* 0x002fe2000fffe0ff */
[----:B------:R-:W-:Y:S01]  /*1f40*/  UMOV UR13, UR25 ;  /* 0x00000019000d7c82 */ /* 0x000fe20008000000 */
[----:B--2---:R-:W-:Y:S01]  /*1f50*/  UMOV UR4, UR7 ;  /* 0x0000000700047c82 */ /* 0x004fe20008000000 */
[----:B------:R-:W-:Y:S09]  /*1f60*/  BRA.U UP2, `(.L_x_32) ;  /* 0xfffffffd02487547 */ /* 0x000ff2000b83ffff */
.L_x_26:
[----:B------:R-:W-:Y:S01]  /*1f70*/  ULEA UR4, UR7, UR6, 0x3 ;  /* 0x0000000607047291 */ /* 0x000fe2000f8e18ff */
[----:B-1-3--:R-:W-:Y:S01]  /*1f80*/  SHF.L.U32 R0, R12, 0x1f, RZ ;  /* 0x0000001f0c007819 */ /* 0x00afe200000006ff */
[----:B------:R-:W-:Y:S01]  /*1f90*/  @!P1 SYNCS.ARRIVE.TRANS64.A1T0 RZ, [UR6+0xf8], RZ ;  /* 0x0000f8ffffff99a7 */ /* 0x000fe20008100006 */
[----:B------:R-:W-:-:S06]  /*1fa0*/  UISETP.GT.AND UP0, UPT, UR40, UR39, UPT ;  /* 0x000000272800728c */ /* 0x000fcc000bf04270 */
[----:B--2-4-:R1:W2:Y:S03]  /*1fb0*/  SYNCS.PHASECHK.TRANS64.TRYWAIT P0, [UR4+0x68], R0 ;  /* 0x00006800ff0075a7 */ /* 0x0142a60008001104 */
[----:B------:R-:W-:Y:S05]  /*1fc0*/  BRA.U !UP0, `(.L_x_33) ;  /* 0x0000000108c47547 */ /* 0x000fea000b800000 */
[----:B------:R-:W-:Y:S01]  /*1fd0*/  UIADD3 UR24, UPT, UPT, UR44, UR13, URZ ;  /* 0x0000000d2c187290 */ /* 0x000fe2000fffe0ff */
[----:B------:R-:W-:-:S11]  /*1fe0*/  UMOV UR4, UR7 ;  /* 0x0000000700047c82 */ /* 0x000fd60008000000 */
.L_x_39:
[----:B------:R-:W-:Y:S01]  /*1ff0*/  ULEA UR17, UR4, UR6, 0x3 ;  /* 0x0000000604117291 */ /* 0x000fe2000f8e18ff */
[----:B--2---:R-:W-:Y:S01]  /*2000*/  @P3 MOV R2, 0x8000 ;  /* 0x0000800000023802 */ /* 0x004fe20000000f00 */
[----:B--2-4-:R-:W-:Y:S10]  /*2010*/  @P0 BRA `(.L_x_34) ;  /* 0x00000000000c0947 */ /* 0x014ff40003800000 */
[----:B------:R-:W-:-:S04]  /*2020*/  SHF.L.U32 R3, R12, 0x1f, RZ ;  /* 0x0000001f0c037819 */ /* 0x000fc800000006ff */
[----:B------:R-:W2:Y:S02]  /*2030*/  SYNCS.PHASECHK.TRANS64.TRYWAIT P0, [UR17+0x68], R3 ;  /* 0x00006803ff0075a7 */ /* 0x000ea40008001111 */
[----:B--2---:R-:W-:Y:S05]  /*2040*/  @!P0 BRA `(.L_x_35) ;  /* 0x0000006400808947 */ /* 0x004fea0003800000 */
.L_x_34:
[----:B------:R2:W-:Y:S01]  /*2050*/  @P3 SYNCS.ARRIVE.TRANS64 RZ, [UR17], R2 ;  /* 0x00000002ffff39a7 */ /* 0x0005e20008000011 */
[----:B------:R-:W-:-:S04]  /*2060*/  ULOP3.LUT UR5, UR23, 0x2, URZ, 0xfc, !UPT ;  /* 0x0000000217057892 */ /* 0x000fc8000f8efcff */
[----:B------:R-:W-:-:S09]  /*2070*/  UISETP.NE.AND UP0, UPT, UR5, 0x2, UPT ;  /* 0x000000020500788c */ /* 0x000fd2000bf05270 */
[----:B------:R-:W-:Y:S05]  /*2080*/  BRA.U UP0, `(.L_x_36) ;  /* 0x0000000100047547 */ /* 0x000fea000b800000 */
[----:B------:R-:W-:Y:S05]  /*2090*/  BPT.TRAP 0x1 ;  /* 0x000000040000795c */ /* 0x000fea0000300000 */
.L_x_36:
[----:B------:R-:W-:Y:S04]  /*20a0*/  BSSY.RECONVERGENT B0, `(.L_x_37) ;  /* 0x0000003000007945 */ /* 0x000fe80003800200 */
[----:B------:R-:W-:Y:S05]  /*20b0*/  @!P2 BRA `(.L_x_38) ;  /* 0x000000000004a947 */ /* 0x000fea0003800000 */
[----:B------:R-:W-:Y:S05]  /*20c0*/  BPT.TRAP 0x1 ;  /* 0x000000040000795c */ /* 0x000fea0000300000 */
.L_x_38:
[----:B------:R-:W-:Y:S05]  /*20d0*/  BSYNC.RECONVERGENT B0 ;  /* 0x0000000000007941 */ /* 0x000fea0003800200 */
.L_x_37:
[----:B------:R-:W-:Y:S02]  /*20e0*/  UIADD3 UR5, UPT, UPT, UR4, 0x1, URZ ;  /* 0x0000000104057890 */ /* 0x000fe4000fffe0ff */
[----:B------:R-:W-:Y:S02]  /*20f0*/  USHF.L.U32 UR18, UR13, 0x7, URZ ;  /* 0x000000070d127899 */ /* 0x000fe400080006ff */
[----:B------:R-:W-:Y:S02]  /*2100*/  UISETP.NE.AND UP0, UPT, UR5, 0xd, UPT ;  /* 0x0000000d0500788c */ /* 0x000fe4000bf05270 */
[----:B------:R-:W-:Y:S02]  /*2110*/  ULOP3.LUT UR17, UR17, 0xfefffff8, URZ, 0xc0, !UPT ;  /* 0xfefffff811117892 */ /* 0x000fe4000f8ec0ff */
[----:B------:R-:W-:Y:S02]  /*2120*/  USEL UR8, URZ, 0x1, UP0 ;  /* 0x00000001ff087887 */ /* 0x000fe40008000000 */
[----:B------:R-:W-:-:S02]  /*2130*/  USEL UR7, UR5, URZ, UP0 ;  /* 0x000000ff05077287 */ /* 0x000fc40008000000 */
[----:B------:R-:W-:Y:S02]  /*2140*/  UIADD3 UR14, UP0, UPT, UR26, 0x180, URZ ;  /* 0x000001801a0e7890 */ /* 0x000fe4000ff1e0ff */
        /* <DEDUP_REMOVED lines=9> */
[----:B------:R-:W-:Y:S02]  /*21e0*/  UIADD3.X UR5, UPT, UPT, URZ, UR27, URZ, UP1, !UPT ;  /* 0x0000001bff057290 */ /* 0x000fe40008ffe4ff */
[----:B------:R-:W-:Y:S02]  /*21f0*/  UIADD3 UR8, UPT, UPT, UR6, 0x1e300, UR8 ;  /* 0x0001e30006087890 */ /* 0x000fe4000fffe008 */
[----:B------:R-:W-:Y:S01]  /*2200*/  UIADD3.X UR15, UPT, UPT, URZ, UR27, URZ, UP0, !UPT ;  /* 0x0000001bff0f7290 */ /* 0x000fe200087fe4ff */
[----:B------:R-:W-:Y:S01]  /*2210*/  UMOV UR28, 0x0 ;  /* 0x00000000001c7882 */ /* 0x000fe20000000000 */
[----:B------:R-:W-:Y:S01]  /*2220*/  UMOV UR29, 0x10000000 ;  /* 0x10000000001d7882 */ /* 0x000fe20000000000 */
[----:B------:R-:W-:Y:S01]  /*2230*/  UMOV UR19, UR35 ;  /* 0x0000002300137c82 */ /* 0x000fe20008000000 */
[----:B------:R-:W-:Y:S01]  /*2240*/  UMOV UR20, UR36 ;  /* 0x0000002400147c82 */ /* 0x000fe20008000000 */
[----:B------:R-:W-:Y:S01]  /*2250*/  UMOV UR12, UR36 ;  /* 0x00000024000c7c82 */ /* 0x000fe20008000000 */
[----:B------:R1:W-:Y:S01]  /*2260*/  UTMALDG.3D.MULTICAST.2CTA [UR16], [UR4], UR10, desc[UR28] ;  /* 0x00001c10040073b4 */ /* 0x0003e2000821180a */
[----:B------:R-:W-:Y:S01]  /*2270*/  UMOV UR9, UR17 ;  /* 0x0000001100097c82 */ /* 0x000fe20008000000 */
[----:B------:R-:W-:-:S04]  /*2280*/  UIADD3 UR13, UPT, UPT, UR13, 0x1, URZ ;  /* 0x000000010d0d7890 */ /* 0x000fc8000fffe0ff */
[----:B------:R-:W-:Y:S01]  /*2290*/  UISETP.NE.AND UP0, UPT, UR13, UR24, UPT ;  /* 0x000000180d00728c */ /* 0x000fe2000bf05270 */
[----:B-1----:R-:W-:Y:S01]  /*22a0*/  UMOV UR10, UR18 ;  /* 0x00000012000a7c82 */ /* 0x002fe20008000000 */
[----:B------:R-:W-:Y:S01]  /*22b0*/  UMOV UR4, UR7 ;  /* 0x0000000700047c82 */ /* 0x000fe20008000000 */
[----:B------:R3:W-:Y:S06]  /*22c0*/  UTMALDG.3D.2CTA [UR8], [UR14], desc[UR28] ;  /* 0x00001c080e0075b4 */ /* 0x0007ec0008211000 */
[----:B---3--:R-:W-:Y:S05]  /*22d0*/  BRA.U UP0, `(.L_x_39) ;  /* 0xfffffffd00447547 */ /* 0x008fea000b83ffff */
.L_x_33:
[C---:B------:R-:W-:Y:S01]  /*22e0*/  LEA R3, R11.reuse, UR6, 0x3 ;  /* 0x000000060b037c11 */ /* 0x040fe2000f8e18ff */
[----:B------:R-:W-:Y:S01]  /*22f0*/  NOP ;  /* 0x0000000000007918 */ /* 0x000fe20000000000 */
[----:B-1----:R-:W-:Y:S02]  /*2300*/  SHF.L.U32 R0, R10, 0x1f, RZ ;  /* 0x0000001f0a007819 */ /* 0x002fe400000006ff */
[----:B------:R-:W-:Y:S02]  /*2310*/  LEA R5, R11, UR6, 0x4 ;  /* 0x000000060b057c11 */ /* 0x000fe4000f8e20ff */
[----:B--2-4-:R-:W1:Y:S02]  /*2320*/  SYNCS.PHASECHK.TRANS64.TRYWAIT P0, [R3+URZ+0x100], R0 ;  /* 0x00010000030075a7 */ /* 0x014e6400080011ff */
[----:B-1----:R-:W-:Y:S05]  /*2330*/  @!P0 BRA `(.L_x_40) ;  /* 0x0000006000dc8947 */ /* 0x002fea0003800000 */
.L_x_136:
[----:B------:R-:W2:Y:S01]  /*2340*/  LDS.128 R4, [R5+0x190] ;  /* 0x0001900005047984 */ /* 0x000ea20000000c00 */
[----:B------:R-:W-:Y:S01]  /*2350*/  UISETP.GE.AND UP0, UPT, UR42, 0x1, UPT ;  /* 0x000000012a00788c */ /* 0x000fe2000bf06270 */
[----:B------:R-:W-:Y:S01]  /*2360*/  @!PT LDS RZ, [RZ] ;  /* 0x00000000fffff984 */ /* 0x000fe20000000800 */
[----:B------:R-:W-:Y:S01]  /*2370*/  @!PT LDS RZ, [RZ] ;  /* 0x00000000fffff984 */ /* 0x000fe20000000800 */
[----:B------:R-:W-:Y:S01]  /*2380*/  @!PT LDS RZ, [RZ] ;  /* 0x00000000fffff984 */ /* 0x000fe20000000800 */
[----:B------:R-:W-:Y:S01]  /*2390*/  @!PT LDS RZ, [RZ] ;  /* 0x00000000fffff984 */ /* 0x000fe20000000800 */
[----:B------:R3:W-:Y:S06]  /*23a0*/  MEMBAR.ALL.CTA ;  /* 0x0000000000007992 */ /* 0x0007ec0000008000 */
[----:B---3--:R-:W3:Y:S01]  /*23b0*/  FENCE.VIEW.ASYNC.S ;  /* 0x00000000000073c6 */ /* 0x008ee20000000000 */
[----:B--2---:R-:W-:-:S13]  /*23c0*/  LOP3.LUT P0, RZ, R6, 0x1, RZ, 0xc0, !PT ;  /* 0x0000000106ff7812 */ /* 0x004fda000780c0ff */
[----:B---3--:R-:W-:Y:S01]  /*23d0*/  VOTEU.ANY UP1, P0 ;  /* 0x0000000000ff7886 */ /* 0x008fe20000020100 */
[----:B------:R-:W-:-:S13]  /*23e0*/  PLOP3.LUT P0, PT, PT, PT, UP1, 0x80, 0x8 ;  /* 0x000000000008781c */ /* 0x000fda0003f0f018 */
[----:B-1----:R-:W-:Y:S02]  /*23f0*/  @P0 LOP3.LUT R0, R5, 0xffff, RZ, 0xc0, !PT ;  /* 0x0000ffff05000812 */ /* 0x002fe400078ec0ff */
[----:B------:R-:W-:Y:S02]  /*2400*/  @P0 MOV R2, R4 ;  /* 0x0000000400020202 */ /* 0x000fe40000000f00 */
[----:B------:R-:W-:Y:S01]  /*2410*/  @P0 R2UR UR5, R0 ;  /* 0x00000000000502ca */ /* 0x000fe200000e0000 */
[----:B------:R-:W-:Y:S01]  /*2420*/  VIADD R0, R3, 0x110 ;  /* 0x0000011003007836 */ /* 0x000fe20000000000 */
[----:B------:R-:W-:Y:S02]  /*2430*/  @P0 SHF.R.U32.HI R4, RZ, 0x10, R5 ;  /* 0x00000010ff040819 */ /* 0x000fe40000011605 */
[----:B------:R-:W-:Y:S02]  /*2440*/  @P0 R2UR UR8, R2 ;  /* 0x00000000020802ca */ /* 0x000fe400000e0000 */
[----:B------:R-:W-:-:S02]  /*2450*/  PRMT R0, RZ, 0x654, R0 ;  /* 0x00000654ff007816 */ /* 0x000fc40000000000 */
[----:B------:R-:W-:Y:S02]  /*2460*/  @P0 R2UR UR4, R4 ;  /* 0x00000000040402ca */ /* 0x000fe400000e0000 */
[----:B------:R1:W-:Y:S03]  /*2470*/  SYNCS.ARRIVE.TRANS64.RED.A1T0 RZ, [R0+URZ], RZ ;  /* 0x000000ff00ff79a7 */ /* 0x0003e600081004ff */
[----:B------:R-:W-:-:S04]  /*2480*/  @UP1 UMOV UR30, UR5 ;  /* 0x00000005001e1c82 */ /* 0x000fc80008000000 */
[----:B------:R-:W-:-:S04]  /*2490*/  @UP1 UMOV UR31, UR8 ;  /* 0x00000008001f1c82 */ /* 0x000fc80008000000 */
[----:B------:R-:W-:Y:S01]  /*24a0*/  @UP1 UMOV UR36, UR4 ;  /* 0x0000000400241c82 */ /* 0x000fe20008000000 */
[----:B------:R-:W-:Y:S05]  /*24b0*/  BRA.U !UP0, `(.L_x_41) ;  /* 0x0000000108d47547 */ /* 0x000fea000b800000 */
[----:B------:R-:W2:Y:S01]  /*24c0*/  LDCU.128 UR12, c[0x0][0xb10] ;  /* 0x00016200ff0c77ac */ /* 0x000ea20008000c00 */
[----:B------:R-:W3:Y:S01]  /*24d0*/  LDCU UR24, c[0x0][0xb20] ;  /* 0x00016400ff1877ac */ /* 0x000ee20008000800 */
[----:B------:R-:W4:Y:S01]  /*24e0*/  LDCU UR20, c[0x0][0xb0c] ;  /* 0x00016180ff1477ac */ /* 0x000f220008000800 */
[----:B------:R-:W1:Y:S01]  /*24f0*/  LDCU.64 UR10, c[0x0][0xb28] ;  /* 0x00016500ff0a77ac */ /* 0x000e620008000a00 */
[----:B------:R-:W-:Y:S02]  /*2500*/  UISETP.NE.AND UP3, UPT, UR42, 0x1, UPT ;  /* 0x000000012a00788c */ /* 0x000fe4000bf65270 */
[----:B--2---:R-:W-:Y:S02]  /*2510*/  UIMAD.WIDE.U32 UR8, UR37, UR15, URZ ;  /* 0x0000000f250872a5 */ /* 0x004fe4000f8e00ff */
[----:B------:R-:W-:Y:S02]  /*2520*/  UIMAD.WIDE.U32 UR4, UR38, UR12, URZ ;  /* 0x0000000c260472a5 */ /* 0x000fe4000f8e00ff */
[----:B------:R-:W-:-:S02]  /*2530*/  UISETP.NE.AND UP0, UPT, UR14, 0x1, UPT ;  /* 0x000000010e00788c */ /* 0x000fc4000bf05270 */
[----:B------:R-:W-:Y:S01]  /*2540*/  UIMAD.WIDE.U32 UR28, UR30, UR15, URZ ;  /* 0x0000000f1e1c72a5 */ /* 0x000fe2000f8e00ff */
[----:B------:R-:W-:Y:S02]  /*2550*/  UMOV UR8, UR9 ;  /* 0x0000000900087c82 */ /* 0x000fe40008000000 */
[----:B------:R-:W-:Y:S01]  /*2560*/  UMOV UR4, UR5 ;  /* 0x0000000500047c82 */ /* 0x000fe20008000000 */
[----:B---3--:R-:W-:Y:S02]  /*2570*/  USHF.R.U32.HI UR8, URZ, UR24, UR8 ;  /* 0x00000018ff087299 */ /* 0x008fe40008011608 */
[----:B----4-:R-:W-:Y:S02]  /*2580*/  UISETP.NE.AND UP2, UPT, UR20, 0x1, UPT ;  /* 0x000000011400788c */ /* 0x010fe4000bf45270 */
[----:B------:R-:W-:Y:S02]  /*2590*/  USHF.R.U32.HI UR4, URZ, UR13, UR4 ;  /* 0x0000000dff047299 */ /* 0x000fe40008011604 */
[----:B------:R-:W-:-:S02]  /*25a0*/  USEL UR5, UR37, UR8, !UP0 ;  /* 0x0000000825057287 */ /* 0x000fc4000c000000 */
[----:B------:R-:W-:Y:S02]  /*25b0*/  USEL UR8, UR38, UR4, !UP2 ;  /* 0x0000000426087287 */ /* 0x000fe4000d000000 */
[----:B-1----:R-:W-:Y:S01]  /*25c0*/  UIMAD.WIDE.U32 UR16, UR5, UR10, URZ ;  /* 0x0000000a051072a5 */ /* 0x002fe2000f8e00ff */
[----:B------:R-:W-:Y:S01]  /*25d0*/  UMOV UR4, UR29 ;  /* 0x0000001d00047c82 */ /* 0x000fe20008000000 */
[----:B------:R-:W-:Y:S02]  /*25e0*/  UIMAD.WIDE.U32 UR18, UR31, UR12, URZ ;  /* 0x0000000c1f1272a5 */ /* 0x000fe4000f8e00ff */
[----:B------:R-:W-:-:S03]  /*25f0*/  UIMAD.WIDE.U32 UR28, UR8, UR10, URZ ;  /* 0x0000000a081c72a5 */ /* 0x000fc6000f8e00ff */
[----:B------:R-:W-:Y:S01]  /*2600*/  UMOV UR16, UR17 ;  /* 0x0000001100107c82 */ /* 0x000fe20008000000 */
[----:B------:R-:W-:Y:S02]  /*2610*/  USHF.R.U32.HI UR4, URZ, UR24, UR4 ;  /* 0x00000018ff047299 */ /* 0x000fe40008011604 */
[----:B------:R-:W-:Y:S01]  /*2620*/  @UP3 USHF.R.U32.HI UR5, URZ, UR11, UR16 ;  /* 0x0000000bff053299 */ /* 0x000fe20008011610 */
[----:B------:R-:W-:Y:S01]  /*2630*/  UMOV UR18, UR19 ;  /* 0x0000001300127c82 */ /* 0x000fe20008000000 */
[----:B------:R-:W-:Y:S01]  /*2640*/  UMOV UR28, UR29 ;  /* 0x0000001d001c7c82 */ /* 0x000fe20008000000 */
[----:B------:R-:W-:Y:S02]  /*2650*/  USHF.R.U32.HI UR13, URZ, UR13, UR18 ;  /* 0x0000000dff0d7299 */ /* 0x000fe40008011612 */
[----:B------:R-:W-:Y:S02]  /*2660*/  USEL UR4, UR30, UR4, !UP0 ;  /* 0x000000041e047287 */ /* 0x000fe4000c000000 */
[----:B------:R-:W-:-:S02]  /*2670*/  @UP3 USHF.R.U32.HI UR8, URZ, UR11, UR28 ;  /* 0x0000000bff083299 */ /* 0x000fc4000801161c */
[----:B------:R-:W-:Y:S02]  /*2680*/  UIMAD UR9, UR42, UR5, URZ ;  /* 0x000000052a0972a4 */ /* 0x000fe4000f8e02ff */
[----:B------:R-:W-:Y:S02]  /*2690*/  USEL UR5, UR31, UR13, !UP2 ;  /* 0x0000000d1f057287 */ /* 0x000fe4000d000000 */
[----:B------:R-:W-:Y:S02]  /*26a0*/  UIMAD UR12, UR42, UR8, URZ ;  /* 0x000000082a0c72a4 */ /* 0x000fe4000f8e02ff */
[----:B------:R-:W-:Y:S02]  /*26b0*/  UISETP.GE.AND UP0, UPT, UR4, UR9, UPT ;  /* 0x000000090400728c */ /* 0x000fe4000bf06270 */
[----:B------:R-:W-:Y:S02]  /*26c0*/  UIMAD.WIDE.U32 UR16, UR4, UR10, URZ ;  /* 0x0000000a041072a5 */ /* 0x000fe4000f8e00ff */
[----:B------:R-:W-:-:S02]  /*26d0*/  UISETP.GE.OR UP0, UPT, UR5, UR12, UP0 ;  /* 0x0000000c0500728c */ /* 0x000fc40008706670 */
        /* <DEDUP_REMOVED lines=19> */
.L_x_41:
[----:B------:R-:W2:Y:S02]  /*2810*/  LDCU UR4, c[0x0][0xb30] ;  /* 0x00016600ff0477ac */ /* 0x000ea40008000800 */
[----:B--2---:R-:W-:-:S09]  /*2820*/  UISETP.NE.AND UP0, UPT, UR4, 0x1, UPT ;  /* 0x000000010400788c */ /* 0x004fd2000bf05270 */
[----:B------:R-:W-:Y:S05]  /*2830*/  BRA.U UP0, `(.L_x_42) ;  /* 0x0000000100447547 */ /* 0x000fea000b800000 */
[----:B------:R-:W2:Y:S01]  /*2840*/  LDCU.128 UR12, c[0x0][0xb10] ;  /* 0x00016200ff0c77ac */ /* 0x000ea20008000c00 */
[----:B------:R-:W3:Y:S01]  /*2850*/  LDCU UR10, c[0x0][0xb0c] ;  /* 0x00016180ff0a77ac */ /* 0x000ee20008000800 */
[----:B------:R-:W4:Y:S01]  /*2860*/  LDCU UR11, c[0x0][0xb20] ;  /* 0x00016400ff0b77ac */ /* 0x000f220008000800 */
[----:B--2---:R-:W-:Y:S02]  /*2870*/  UIMAD.WIDE.U32 UR8, UR31, UR12, URZ ;  /* 0x0000000c1f0872a5 */ /* 0x004fe4000f8e00ff */
[----:B------:R-:W-:Y:S02]  /*2880*/  UIMAD.WIDE.U32 UR4, UR30, UR15, URZ ;  /* 0x0000000f1e0472a5 */ /* 0x000fe4000f8e00ff */
[----:B---3--:R-:W-:Y:S02]  /*2890*/  UISETP.NE.AND UP2, UPT, UR10, 0x1, UPT ;  /* 0x000000010a00788c */ /* 0x008fe4000bf45270 */
[----:B------:R-:W-:Y:S01]  /*28a0*/  UISETP.NE.AND UP0, UPT, UR14, 0x1, UPT ;  /* 0x000000010e00788c */ /* 0x000fe2000bf05270 */
[----:B------:R-:W-:-:S02]  /*28b0*/  UMOV UR8, UR9 ;  /* 0x0000000900087c82 */ /* 0x000fc40008000000 */
[----:B------:R-:W-:Y:S01]  /*28c0*/  UMOV UR4, UR5 ;  /* 0x0000000500047c82 */ /* 0x000fe20008000000 */
[----:B------:R-:W-:Y:S02]  /*28d0*/  USHF.R.U32.HI UR13, URZ, UR13, UR8 ;  /* 0x0000000dff0d7299 */ /* 0x000fe40008011608 */
[----:B----4-:R-:W-:Y:S02]  /*28e0*/  USHF.R.U32.HI UR4, URZ, UR11, UR4 ;  /* 0x0000000bff047299 */ /* 0x010fe40008011604 */
[----:B------:R-:W-:Y:S02]  /*28f0*/  USEL UR5, UR31, UR13, !UP2 ;  /* 0x0000000d1f057287 */ /* 0x000fe4000d000000 */
[----:B------:R-:W-:-:S04]  /*2900*/  USEL UR4, UR30, UR4, !UP0 ;  /* 0x000000041e047287 */ /* 0x000fc8000c000000 */
[----:B------:R-:W-:Y:S02]  /*2910*/  UIADD3 UR8, UPT, UPT, UR5, -UR4, URZ ;  /* 0x8000000405087290 */ /* 0x000fe4000fffe0ff */
[----:B------:R-:W-:Y:S02]  /*2920*/  UIADD3 UR4, UPT, UPT, -UR5, UR4, URZ ;  /* 0x0000000405047290 */ /* 0x000fe4000fffe1ff */
[----:B------:R-:W-:Y:S02]  /*2930*/  UIMAD UR30, UR8, UR14, UR30 ;  /* 0x0000000e081e72a4 */ /* 0x000fe4000f8e021e */
[----:B------:R-:W-:-:S12]  /*2940*/  UIMAD UR31, UR4, UR10, UR31 ;  /* 0x0000000a041f72a4 */ /* 0x000fd8000f8e021f */
.L_x_42:
[----:B------:R-:W-:Y:S01]  /*2950*/  VIADD R11, R11, 0x1 ;  /* 0x000000010b0b7836 */ /* 0x000fe20000000000 */
[----:B------:R-:W-:Y:S01]  /*2960*/  R2UR UR4, R88 ;  /* 0x00000000580472ca */ /* 0x000fe200000e0000 */
[----:B------:R-:W-:Y:S01]  /*2970*/  UIADD3 UR24, UPT, UPT, UR30, UR63, URZ ;  /* 0x0000003f1e187290 */ /* 0x000fe2000fffe0ff */
[----:B------:R-:W-:Y:S02]  /*2980*/  PLOP3.LUT P1, PT, PT, PT, PT, 0x80, 0x8 ;  /* 0x000000000008781c */ /* 0x000fe40003f2f070 */
[----:B------:R-:W-:-:S04]  /*2990*/  ISETP.NE.AND P0, PT, R11, 0x2, PT ;  /* 0x000000020b00780c */ /* 0x000fc80003f05270 */
[----:B------:R-:W-:Y:S02]  /*29a0*/  SEL R3, RZ, 0x1, P0 ;  /* 0x00000001ff037807 */ /* 0x000fe40000000000 */
[----:B------:R-:W-:Y:S02]  /*29b0*/  SEL R11, R11, RZ, P0 ;  /* 0x000000ff0b0b7207 */ /* 0x000fe40000000000 */
[----:B------:R-:W-:Y:S01]  /*29c0*/  LOP3.LUT R10, R10, R3, RZ, 0x3c, !PT ;  /* 0x000000030a0a7212 */ /* 0x000fe200078e3cff */
[----:B------:R-:W-:Y:S01]  /*29d0*/  UIADD3 UR20, UPT, UPT, UR31, UR4, URZ ;  /* 0x000000041f147290 */ /* 0x000fe2000fffe0ff */
[----:B------:R-:W-:Y:S11]  /*29e0*/  BRA.U UP1, `(.L_x_43) ;  /* 0xfffffff101287547 */ /* 0x000ff6000b83ffff */
[----:B------:R-:W-:Y:S01]  /*29f0*/  UIADD3 UR8, UPT, UPT, UR6, 0x68, URZ ;  /* 0x0000006806087890 */ /* 0x000fe2000fffe0ff */
[----:B------:R-:W-:-:S03]  /*2a00*/  SHF.L.U32 R3, R12, 0x1f, RZ ;  /* 0x0000001f0c037819 */ /* 0x000fc600000006ff */
[----:B------:R-:W-:-:S09]  /*2a10*/  ULEA UR4, UR7, UR8, 0x3 ;  /* 0x0000000807047291 */ /* 0x000fd2000f8e18ff */
[----:B------:R-:W2:Y:S02]  /*2a20*/  SYNCS.PHASECHK.TRANS64.TRYWAIT P0, [UR4], R3 ;  /* 0x00000003ff0075a7 */ /* 0x000ea40008001104 */
[----:B--2---:R-:W-:Y:S05]  /*2a30*/  @!P0 BRA `(.L_x_44) ;  /* 0x0000005c00308947 */ /* 0x004fea0003800000 */
.L_x_138:
[----:B------:R-:W-:-:S04]  /*2a40*/  UIADD3 UR4, UPT, UPT, UR7, 0x1, URZ ;  /* 0x0000000107047890 */ /* 0x000fc8000fffe0ff */
[----:B------:R-:W-:-:S04]  /*2a50*/  UISETP.NE.AND UP0, UPT, UR4, 0xd, UPT ;  /* 0x0000000d0400788c */ /* 0x000fc8000bf05270 */
[----:B------:R-:W-:Y:S02]  /*2a60*/  USEL UR6, URZ, 0x1, UP0 ;  /* 0x00000001ff067887 */ /* 0x000fe40008000000 */
[----:B------:R-:W-:-:S04]  /*2a70*/  USEL UR4, UR4, URZ, UP0 ;  /* 0x000000ff04047287 */ /* 0x000fc80008000000 */
[----:B------:R-:W-:Y:S01]  /*2a80*/  ULEA UR5, UR4, UR8, 0x3 ;  /* 0x0000000804057291 */ /* 0x000fe2000f8e18ff */
[----:B------:R-:W-:-:S04]  /*2a90*/  LOP3.LUT R2, R12, UR6, RZ, 0x3c, !PT ;  /* 0x000000060c027c12 */ /* 0x000fc8000f8e3cff */
[----:B-1----:R-:W-:-:S04]  /*2aa0*/  SHF.L.U32 R3, R2, 0x1f, RZ ;  /* 0x0000001f02037819 */ /* 0x002fc800000006ff */
[----:B------:R-:W1:Y:S02]  /*2ab0*/  SYNCS.PHASECHK.TRANS64.TRYWAIT P0, [UR5], R3 ;  /* 0x00000003ff0075a7 */ /* 0x000e640008001105 */
[----:B-1----:R-:W-:Y:S05]  /*2ac0*/  @!P0 BRA `(.L_x_45) ;  /* 0x0000005c00248947 */ /* 0x002fea0003800000 */
.L_x_140:
        /* <DEDUP_REMOVED lines=9> */
.L_x_142:
        /* <DEDUP_REMOVED lines=9> */
.L_x_144:
        /* <DEDUP_REMOVED lines=9> */
.L_x_146:
        /* <DEDUP_REMOVED lines=9> */
.L_x_148:
        /* <DEDUP_REMOVED lines=9> */
.L_x_150:
        /* <DEDUP_REMOVED lines=9> */
.L_x_152:
        /* <DEDUP_REMOVED lines=9> */
.L_x_154:
        /* <DEDUP_REMOVED lines=9> */
.L_x_156:
        /* <DEDUP_REMOVED lines=9> */
.L_x_158:
        /* <DEDUP_REMOVED lines=9> */
.L_x_160:
[----:B------:R-:W-:-:S04]  /*3070*/  UIADD3 UR4, UPT, UPT, UR4, 0x1, URZ ;  /* 0x0000000104047890 */ /* 0x000fc8000fffe0ff */
[----:B------:R-:W-:-:S04]  /*3080*/  UISETP.NE.AND UP0, UPT, UR4, 0xd, UPT ;  /* 0x0000000d0400788c */ /* 0x000fc8000bf05270 */
[----:B------:R-:W-:Y:S02]  /*3090*/  USEL UR5, URZ, 0x1, UP0 ;  /* 0x00000001ff057887 */ /* 0x000fe40008000000 */
[----:B------:R-:W-:-:S04]  /*30a0*/  USEL UR4, UR4, URZ, UP0 ;  /* 0x000000ff04047287 */ /* 0x000fc80008000000 */
[----:B------:R-:W-:Y:S01]  /*30b0*/  ULEA UR4, UR4, UR8, 0x3 ;  /* 0x0000000804047291 */ /* 0x000fe2000f8e18ff */
[----:B-1----:R-:W-:-:S04]  /*30c0*/  LOP3.LUT R3, R2, UR5, RZ, 0x3c, !PT ;  /* 0x0000000502037c12 */ /* 0x002fc8000f8e3cff */
[----:B------:R-:W-:Y:S01]  /*30d0*/  SHF.L.U32 R3, R3, 0x1f, RZ ;  /* 0x0000001f03037819 */ /* 0x000fe200000006ff */
[----:B------:R-:W-:-:S07]  /*30e0*/  IMAD.U32 R0, RZ, RZ, UR4 ;  /* 0x00000004ff007e24 */ /* 0x000fce000f8e00ff */
.L_x_56:
[----:B-1----:R1:W2:Y:S02]  /*30f0*/  SYNCS.PHASECHK.TRANS64.TRYWAIT P0, [R0+URZ], R3 ;  /* 0x00000003000075a7 */ /* 0x0022a400080011ff */
[----:B--2---:R-:W-:Y:S05]  /*3100*/  @!P0 NANOSLEEP.SYNCS 0x989680 ;  /* 0x009896800000895d */ /* 0x004fea0003900000 */
[----:B------:R-:W2:Y:S02]  /*3110*/  @!P0 SYNCS.PHASECHK.TRANS64 P0, [R0+URZ], R3 ;  /* 0x00000003000085a7 */ /* 0x000ea400080010ff */
[----:B--2---:R-:W-:Y:S05]  /*3120*/  @P0 EXIT ;  /* 0x000000000000094d */ /* 0x004fea0003800000 */
[----:B------:R-:W-:Y:S05]  /*3130*/  BRA `(.L_x_56) ;  /* 0xfffffffc00ec7947 */ /* 0x000fea000383ffff */
.L_x_23:
[----:B------:R-:W-:-:S04]  /*3140*/  UISETP.NE.AND UP0, UPT, UR46, URZ, UPT ;  /* 0x000000ff2e00728c */ /* 0x000fc8000bf05270 */
[----:B------:R-:W-:-:S09]  /*3150*/  UISETP.NE.OR UP0, UPT, UR25, 0x1, UP0 ;  /* 0x000000011900788c */ /* 0x000fd20008705670 */
[----:B------:R-:W-:Y:S05]  /*3160*/  BRA.U UP0, `(.L_x_57) ;  /* 0x0000000500487547 */ /* 0x000fea000b800000 */
[----:B------:R-:W-:Y:S01]  /*3170*/  ISETP.GE.U32.AND P2, PT, R0, 0x4, PT ;  /* 0x000000040000780c */ /* 0x000fe20003f46070 */
[----:B------:R-:W-:Y:S01]  /*3180*/  IMAD.MOV.U32 R12, RZ, RZ, 0x1 ;  /* 0x00000001ff0c7424 */ /* 0x000fe200078e00ff */
[----:B------:R-:W-:Y:S02]  /*3190*/  CS2R R10, SRZ ;  /* 0x00000000000a7805 */ /* 0x000fe4000001ff00 */
[----:B------:R-:W-:Y:S01]  /*31a0*/  CS2R R8, SRZ ;  /* 0x0000000000087805 */ /* 0x000fe2000001ff00 */
[----:B------:R-:W-:Y:S01]  /*31b0*/  UMOV UR6, 0x400 ;  /* 0x0000040000067882 */ /* 0x000fe20000000000 */
[----:B------:R-:W-:Y:S01]  /*31c0*/  UMOV UR5, URZ ;  /* 0x000000ff00057c82 */ /* 0x000fe20008000000 */
[----:B------:R-:W-:-:S12]  /*31d0*/  ULEA UR6, UR46, UR6, 0x18 ;  /* 0x000000062e067291 */ /* 0x000fd8000f8ec0ff */
.L_x_61:
[----:B------:R-:W-:Y:S02]  /*31e0*/  LEA R2, R8, UR6, 0x3 ;  /* 0x0000000608027c11 */ /* 0x000fe4000f8e18ff */
[----:B------:R-:W-:-:S03]  /*31f0*/  SHF.L.U32 R5, R9, 0x1f, RZ ;  /* 0x0000001f09057819 */ /* 0x000fc600000006ff */
[----:B------:R-:W-:Y:S01]  /*3200*/  VIADD R4, R2, 0x170 ;  /* 0x0000017002047836 */ /* 0x000fe20000000000 */
[----:B------:R-:W1:Y:S02]  /*3210*/  SYNCS.PHASECHK.TRANS64.TRYWAIT P0, [R2+URZ+0x160], R5 ;  /* 0x00016005020075a7 */ /* 0x000e6400080011ff */
[----:B-1----:R-:W-:Y:S05]  /*3220*/  @!P0 BRA `(.L_x_58) ;  /* 0x0000005800548947 */ /* 0x002fea0003800000 */
.L_x_161:
[----:B------:R-:W-:Y:S01]  /*3230*/  ULEA UR4, UR5, UR6, 0x3 ;  /* 0x0000000605047291 */ /* 0x000fe2000f8e18ff */
[----:B------:R-:W-:Y:S02]  /*3240*/  PRMT R4, RZ, 0x654, R4 ;  /* 0x00000654ff047816 */ /* 0x000fe40000000004 */
[----:B-1----:R-:W-:Y:S01]  /*3250*/  SHF.L.U32 R5, R12, 0x1f, RZ ;  /* 0x0000001f0c057819 */ /* 0x002fe200000006ff */
[----:B------:R-:W-:Y:S01]  /*3260*/  UIADD3 UR7, UPT, UPT, UR4, 0x100, URZ ;  /* 0x0000010004077890 */ /* 0x000fe2000fffe0ff */
[----:B------:R1:W-:Y:S05]  /*3270*/  SYNCS.ARRIVE.TRANS64.RED.A1T0 RZ, [R4+URZ], RZ ;  /* 0x000000ff04ff79a7 */ /* 0x0003ea00081004ff */
[----:B------:R-:W-:Y:S01]  /*3280*/  IMAD.U32 R7, RZ, RZ, UR7 ;  /* 0x00000007ff077e24 */ /* 0x000fe2000f8e00ff */
[----:B------:R-:W2:Y:S04]  /*3290*/  SYNCS.PHASECHK.TRANS64.TRYWAIT P0, [UR4+0x110], R5 ;  /* 0x00011005ff0075a7 */ /* 0x000ea80008001104 */
[----:B------:R-:W-:Y:S01]  /*32a0*/  PRMT R6, R0, 0x654, R7 ;  /* 0x0000065400067816 */ /* 0x000fe20000000007 */
[----:B-1----:R-:W-:Y:S01]  /*32b0*/  @!P2 IMAD.MOV.U32 R4, RZ, RZ, 0x10 ;  /* 0x00000010ff04a424 */ /* 0x002fe200078e00ff */
[----:B--2---:R-:W-:Y:S06]  /*32c0*/  @!P0 BRA `(.L_x_59) ;  /* 0x0000005800408947 */ /* 0x004fec0003800000 */
.L_x_163:
[----:B------:R-:W-:Y:S01]  /*32d0*/  ULEA UR8, UR5, UR6, 0x4 ;  /* 0x0000000605087291 */ /* 0x000fe2000f8e20ff */
[----:B------:R-:W-:Y:S01]  /*32e0*/  SEL R3, R6, R3, !P2 ;  /* 0x0000000306037207 */ /* 0x000fe20005000000 */
[----:B------:R-:W-:Y:S01]  /*32f0*/  UIADD3 UR9, UPT, UPT, UR4, 0x100, URZ ;  /* 0x0000010004097890 */ /* 0x000fe2000fffe0ff */
[----:B-1----:R-:W-:Y:S01]  /*3300*/  LEA R2, R11, UR6, 0x3 ;  /* 0x000000060b027c11 */ /* 0x002fe2000f8e18ff */
[----:B------:R-:W-:Y:S01]  /*3310*/  UIADD3 UR8, UPT, UPT, UR8, 0x190, URZ ;  /* 0x0000019008087890 */ /* 0x000fe2000fffe0ff */
[----:B------:R-:W-:Y:S01]  /*3320*/  SHF.L.U32 R5, R10, 0x1f, RZ ;  /* 0x0000001f0a057819 */ /* 0x000fe200000006ff */
[----:B------:R1:W-:Y:S01]  /*3330*/  @!P2 SYNCS.ARRIVE.TRANS64.RED RZ, [R3+URZ], R4 ;  /* 0x0000000403ffa9a7 */ /* 0x0003e200080004ff */
[----:B------:R-:W-:Y:S01]  /*3340*/  UIADD3 UR4, UPT, UPT, UR5, 0x1, URZ ;  /* 0x0000000105047890 */ /* 0x000fe2000fffe0ff */
[----:B------:R-:W-:-:S03]  /*3350*/  VIADD R8, R8, 0x1 ;  /* 0x0000000108087836 */ /* 0x000fc60000000000 */
[----:B------:R-:W-:Y:S02]  /*3360*/  UISETP.NE.AND UP0, UPT, UR4, 0x2, UPT ;  /* 0x000000020400788c */ /* 0x000fe4000bf05270 */
[----:B------:R-:W-:Y:S06]  /*3370*/  UGETNEXTWORKID.BROADCAST [UR8], [UR9] ;  /* 0x00000000080073ca */ /* 0x000fec0008000100 */
[----:B------:R-:W-:Y:S01]  /*3380*/  USEL UR7, URZ, 0x1, UP0 ;  /* 0x00000001ff077887 */ /* 0x000fe20008000000 */
[----:B------:R-:W-:Y:S01]  /*3390*/  ISETP.NE.AND P0, PT, R8, 0x2, PT ;  /* 0x000000020800780c */ /* 0x000fe20003f05270 */
[----:B------:R-:W-:Y:S01]  /*33a0*/  USEL UR5, UR4, URZ, UP0 ;  /* 0x000000ff04057287 */ /* 0x000fe20008000000 */
[----:B------:R-:W2:Y:S03]  /*33b0*/  SYNCS.PHASECHK.TRANS64.TRYWAIT P1, [R2+URZ+0x100], R5 ;  /* 0x00010005020075a7 */ /* 0x000ea600080211ff */
[----:B------:R-:W-:Y:S01]  /*33c0*/  LOP3.LUT R12, R12, UR7, RZ, 0x3c, !PT ;  /* 0x000000070c0c7c12 */ /* 0x000fe2000f8e3cff */
[----:B-12---:R-:W-:Y:S07]  /*33d0*/  @!P1 BRA `(.L_x_60) ;  /* 0x0000005800149947 */ /* 0x006fee0003800000 */
.L_x_164:
[C---:B------:R-:W-:Y:S01]  /*33e0*/  LEA R4, R11.reuse, UR6, 0x4 ;  /* 0x000000060b047c11 */ /* 0x040fe2000f8e20ff */
[----:B-1----:R-:W-:Y:S01]  /*33f0*/  VIADD R2, R2, 0x110 ;  /* 0x0000011002027836 */ /* 0x002fe20000000000 */
[----:B------:R-:W-:Y:S01]  /*3400*/  SEL R8, R8, RZ, P0 ;  /* 0x000000ff08087207 */ /* 0x000fe20000000000 */
[----:B------:R-:W-:-:S03]  /*3410*/  VIADD R11, R11, 0x1 ;  /* 0x000000010b0b7836 */ /* 0x000fc60000000000 */
[----:B------:R-:W1:Y:S01]  /*3420*/  LDS.128 R4, [R4+0x190] ;  /* 0x0001900004047984 */ /* 0x000e620000000c00 */
[----:B------:R-:W-:Y:S02]  /*3430*/  PRMT R2, RZ, 0x654, R2 ;  /* 0x00000654ff027816 */ /* 0x000fe40000000002 */
[C---:B------:R-:W-:Y:S01]  /*3440*/  ISETP.NE.AND P1, PT, R11.reuse, 0x2, PT ;  /* 0x000000020b00780c */ /* 0x040fe20003f25270 */
[----:B------:R-:W-:Y:S01]  /*3450*/  @!PT LDS RZ, [RZ] ;  /* 0x00000000fffff984 */ /* 0x000fe20000000800 */
[----:B------:R-:W-:Y:S01]  /*3460*/  @!PT LDS RZ, [RZ] ;  /* 0x00000000fffff984 */ /* 0x000fe20000000800 */
[----:B------:R-:W-:Y:S01]  /*3470*/  @!PT LDS RZ, [RZ] ;  /* 0x00000000fffff984 */ /* 0x000fe20000000800 */
[----:B------:R-:W-:Y:S01]  /*3480*/  @!PT LDS RZ, [RZ] ;  /* 0x00000000fffff984 */ /* 0x000fe20000000800 */
[----:B------:R2:W-:Y:S06]  /*3490*/  MEMBAR.ALL.CTA ;  /* 0x0000000000007992 */ /* 0x0005ec0000008000 */
[----:B--2---:R-:W2:Y:S01]  /*34a0*/  FENCE.VIEW.ASYNC.S ;  /* 0x00000000000073c6 */ /* 0x004ea20000000000 */
[----:B------:R-:W-:Y:S01]  /*34b0*/  SEL R11, R11, RZ, P1 ;  /* 0x000000ff0b0b7207 */ /* 0x000fe20000800000 */
[----:B--2---:R2:W-:Y:S01]  /*34c0*/  SYNCS.ARRIVE.TRANS64.RED.A1T0 RZ, [R2+URZ], RZ ;  /* 0x000000ff02ff79a7 */ /* 0x0045e200081004ff */
[----:B-1----:R-:W-:-:S02]  /*34d0*/  LOP3.LUT P3, RZ, R6, 0x1, RZ, 0xc0, !PT ;  /* 0x0000000106ff7812 */ /* 0x002fc4000786c0ff */
[----:B------:R-:W-:-:S04]  /*34e0*/  SEL R5, RZ, 0x1, P1 ;  /* 0x00000001ff057807 */ /* 0x000fc80000800000 */
[----:B------:R-:W-:Y:S02]  /*34f0*/  LOP3.LUT R10, R10, R5, RZ, 0x3c, !PT ;  /* 0x000000050a0a7212 */ /* 0x000fe400078e3cff */
[----:B--2---:R-:W-:-:S04]  /*3500*/  SEL R2, RZ, 0x1, P0 ;  /* 0x00000001ff027807 */ /* 0x004fc80000000000 */
[----:B------:R-:W-:Y:S01]  /*3510*/  LOP3.LUT R9, R9, R2, RZ, 0x3c, !PT ;  /* 0x0000000209097212 */ /* 0x000fe200078e3cff */
[----:B------:R-:W-:Y:S06]  /*3520*/  @P3 BRA `(.L_x_61) ;  /* 0xfffffffc002c3947 */ /* 0x000fec000383ffff */
[----:B------:R-:W-:Y:S01]  /*3530*/  ULEA UR4, UR5, UR6, 0x3 ;  /* 0x0000000605047291 */ /* 0x000fe2000f8e18ff */
[----:B------:R-:W-:-:S08]  /*3540*/  SHF.L.U32 R3, R12, 0x1f, RZ ;  /* 0x0000001f0c037819 */ /* 0x000fd000000006ff */
[----:B------:R-:W1:Y:S02]  /*3550*/  SYNCS.PHASECHK.TRANS64 P0, [UR4+0x110], R3 ;  /* 0x00011003ff0075a7 */ /* 0x000e640008001004 */
[----:B-1----:R-:W-:Y:S05]  /*3560*/  @P0 BRA `(.L_x_62) ;  /* 0x0000000000080947 */ /* 0x002fea0003800000 */
[----:B------:R-:W1:Y:S02]  /*3570*/  SYNCS.PHASECHK.TRANS64.TRYWAIT P0, [UR4+0x110], R3 ;  /* 0x00011003ff0075a7 */ /* 0x000e640008001104 */
[----:B-1----:R-:W-:Y:S05]  /*3580*/  @!P0 BRA `(.L_x_63) ;  /* 0x0000005400bc8947 */ /* 0x002fea0003800000 */
.L_x_62:
[----:B------:R-:W-:-:S04]  /*3590*/  UIADD3 UR7, UPT, UPT, UR5, 0x1, URZ ;  /* 0x0000000105077890 */ /* 0x000fc8000fffe0ff */
[----:B------:R-:W-:-:S04]  /*35a0*/  UISETP.NE.AND UP0, UPT, UR7, 0x2, UPT ;  /* 0x000000020700788c */ /* 0x000fc8000bf05270 */
[----:B------:R-:W-:Y:S02]  /*35b0*/  USEL UR8, URZ, 0x1, UP0 ;  /* 0x00000001ff087887 */ /* 0x000fe40008000000 */
[----:B------:R-:W-:-:S04]  /*35c0*/  USEL UR7, UR7, URZ, UP0 ;  /* 0x000000ff07077287 */ /* 0x000fc80008000000 */
[----:B------:R-:W-:Y:S01]  /*35d0*/  ULEA UR7, UR7, UR6, 0x3 ;  /* 0x0000000607077291 */ /* 0x000fe2000f8e18ff */
[----:B-1----:R-:W-:-:S04]  /*35e0*/  LOP3.LUT R3, R12, UR8, RZ, 0x3c, !PT ;  /* 0x000000080c037c12 */ /* 0x002fc8000f8e3cff */
[----:B------:R-:W-:-:S04]  /*35f0*/  SHF.L.U32 R0, R3, 0x1f, RZ ;  /* 0x0000001f03007819 */ /* 0x000fc800000006ff */
[----:B------:R-:W1:Y:S02]  /*3600*/  SYNCS.PHASECHK.TRANS64 P0, [UR7+0x110], R0 ;  /* 0x00011000ff0075a7 */ /* 0x000e640008001007 */
[----:B-1----:R-:W-:Y:S05]  /*3610*/  @P0 EXIT ;  /* 0x000000000000094d */ /* 0x002fea0003800000 */
[----:B------:R-:W-:Y:S02]  /*3620*/  SHF.L.U32 R3, R3, 0x1f, RZ ;  /* 0x0000001f03037819 */ /* 0x000fe400000006ff */
[----:B------:R-:W-:-:S07]  /*3630*/  MOV R0, UR7 ;  /* 0x0000000700007c02 */ /* 0x000fce0008000f00 */
.L_x_64:
[----:B-1----:R1:W2:Y:S02]  /*3640*/  SYNCS.PHASECHK.TRANS64.TRYWAIT P0, [R0+URZ+0x110], R3 ;  /* 0x00011003000075a7 */ /* 0x0022a400080011ff */
[----:B--2---:R-:W-:Y:S05]  /*3650*/  @!P0 NANOSLEEP.SYNCS 0x989680 ;  /* 0x009896800000895d */ /* 0x004fea0003900000 */
[----:B------:R-:W2:Y:S02]  /*3660*/  @!P0 SYNCS.PHASECHK.TRANS64 P0, [R0+URZ+0x110], R3 ;  /* 0x00011003000085a7 */ /* 0x000ea400080010ff */
[----:B--2---:R-:W-:Y:S05]  /*3670*/  @P0 EXIT ;  /* 0x000000000000094d */ /* 0x004fea0003800000 */
[----:B------:R-:W-:Y:S05]  /*3680*/  BRA `(.L_x_64) ;  /* 0xfffffffc00ec7947 */ /* 0x000fea000383ffff */
.L_x_57:
[----:B------:R-:W-:Y:S05]  /*3690*/  BRA.U UP4, `(.L_x_65) ;  /* 0x0000001104d87547 */ /* 0x000fea000b800000 */
[----:B------:R-:W-:Y:S01]  /*36a0*/  UMOV UR4, 0x40 ;  /* 0x0000004000047882 */ /* 0x000fe20000000000 */
[----:B------:R-:W-:Y:S01]  /*36b0*/  NOP ;  /* 0x0000000000007918 */ /* 0x000fe20000000000 */
[----:B------:R-:W-:Y:S01]  /*36c0*/  ULEA UR5, UR46, UR4, 0x18 ;  /* 0x000000042e057291 */ /* 0x000fe2000f8ec0ff */
[----:B------:R-:W-:Y:S02]  /*36d0*/  UMOV UR6, 0x400 ;  /* 0x0000040000067882 */ /* 0x000fe40000000000 */
[----:B------:R-:W-:-:S06]  /*36e0*/  ULEA UR6, UR46, UR6, 0x18 ;  /* 0x000000062e067291 */ /* 0x000fcc000f8ec0ff */
[----:B------:R-:W1:Y:S02]  /*36f0*/  LDS.U8 R0, [UR5+0x1c] ;  /* 0x00001c05ff007984 */ /* 0x000e640008000000 */
[----:B-1----:R-:W-:-:S13]  /*3700*/  ISETP.NE.AND P0, PT, R0, RZ, PT ;  /* 0x000000ff0000720c */ /* 0x002fda0003f05270 */
[----:B------:R-:W-:Y:S05]  /*3710*/  @P0 BRA `(.L_x_66) ;  /* 0x0000000400080947 */ /* 0x000fea0003800000 */
[----:B------:R-:W-:Y:S02]  /*3720*/  UISETP.NE.U32.AND UP1, UPT, UR47, 0x1, UPT ;  /* 0x000000012f00788c */ /* 0x000fe4000bf25070 */
[----:B------:R-:W-:-:S07]  /*3730*/  UIADD3 UR7, UPT, UPT, UR5, 0x8, URZ ;  /* 0x0000000805077890 */ /* 0x000fce000fffe0ff */
[----:B------:R-:W-:Y:S05]  /*3740*/  BRA.U !UP1, `(.L_x_67) ;  /* 0x00000001099c7547 */ /* 0x000fea000b800000 */
[----:B------:R-:W-:Y:S01]  /*3750*/  ELECT P0, URZ, PT ;  /* 0x0000000000ff782f */ /* 0x000fe20003800000 */
[----:B------:R-:W-:-:S12]  /*3760*/  BSSY B0, `(.L_x_67) ;  /* 0x0000025000007945 */ /* 0x000fd80003800000 */
[----:B------:R-:W-:Y:S05]  /*3770*/  @!P0 BRA `(.L_x_68) ;  /* 0x00000000008c8947 */ /* 0x000fea0003800000 */
[----:B------:R-:W-:-:S05]  /*3780*/  UMOV UR4, 0x10 ;  /* 0x0000001000047882 */ /* 0x000fca0000000000 */
[----:B------:R-:W-:Y:S04]  /*3790*/  DEPBAR.LE SB1, 0x36 ;  /* 0x00009d800000791a */ /* 0x000fe80000000000 */
[----:B------:R-:W1:Y:S02]  /*37a0*/  UTCATOMSWS.2CTA.FIND_AND_SET.ALIGN UP0, UR4, UR4 ;  /* 0x00000004000475e3 */ /* 0x000e640008200800 */
[----:B-1----:R-:W-:Y:S01]  /*37b0*/  MOV R11, UR4 ;  /* 0x00000004000b7c02 */ /* 0x002fe20008000f00 */
[----:B------:R-:W-:Y:S06]  /*37c0*/  BRA.U UP0, `(.L_x_69) ;  /* 0x0000000100187547 */ /* 0x000fec000b800000 */
.L_x_70:
[----:B------:R-:W-:Y:S05]  /*37d0*/  NANOSLEEP 0x64 ;  /* 0x000000640000795d */ /* 0x000fea0003800000 */
[----:B------:R-:W-:-:S05]  /*37e0*/  UMOV UR4, 0x10 ;  /* 0x0000001000047882 */ /* 0x000fca0000000000 */
[----:B------:R-:W-:Y:S04]  /*37f0*/  DEPBAR.LE SB1, 0x36 ;  /* 0x00009d800000791a */ /* 0x000fe80000000000 */
[----:B------:R-:W1:Y:S02]  /*3800*/  UTCATOMSWS.2CTA.FIND_AND_SET.ALIGN UP0, UR4, UR4 ;  /* 0x00000004000475e3 */ /* 0x000e640008200800 */
[----:B-1----:R-:W-:Y:S01]  /*3810*/  MOV R11, UR4 ;  /* 0x00000004000b7c02 */ /* 0x002fe20008000f00 */
[----:B------:R-:W-:Y:S05]  /*3820*/  BRA.U !UP0, `(.L_x_70) ;  /* 0xfffffffd08e87547 */ /* 0x000fea000b83ffff */
.L_x_69:
[----:B------:R-:W1:Y:S01]  /*3830*/  LDS R7, [UR5+0x10] ;  /* 0x00001005ff077984 */ /* 0x000e620008000800 */
[----:B------:R-:W-:Y:S01]  /*3840*/  IMAD.U32 R5, RZ, RZ, UR6 ;  /* 0x00000006ff057e24 */ /* 0x000fe2000f8e00ff */
[----:B------:R-:W-:-:S03]  /*3850*/  MOV R4, UR48 ;  /* 0x0000003000047c02 */ /* 0x000fc60008000f00 */
[----:B------:R-:W-:Y:S01]  /*3860*/  VIADD R5, R5, 0x1b0 ;  /* 0x000001b005057836 */ /* 0x000fe20000000000 */
[----:B-1----:R-:W-:-:S04]  /*3870*/  SHF.L.U32 R7, R7, 0x1f, RZ ;  /* 0x0000001f07077819 */ /* 0x002fc800000006ff */
[----:B------:R-:W1:Y:S02]  /*3880*/  SYNCS.PHASECHK.TRANS64.TRYWAIT P0, [UR5+0x8], R7 ;  /* 0x00000807ff0075a7 */ /* 0x000e640008001105 */
[----:B-1----:R-:W-:Y:S05]  /*3890*/  @P0 BRA `(.L_x_71) ;  /* 0x0000000000080947 */ /* 0x002fea0003800000 */
[----:B------:R-:W1:Y:S02]  /*38a0*/  SYNCS.PHASECHK.TRANS64.TRYWAIT P0, [UR5+0x8], R7 ;  /* 0x00000807ff0075a7 */ /* 0x000e640008001105 */
[----:B-1----:R-:W-:Y:S05]  /*38b0*/  @!P0 BRA `(.L_x_72) ;  /* 0x0000005400088947 */ /* 0x002fea0003800000 */
.L_x_71:
[----:B-1----:R-:W-:Y:S01]  /*38c0*/  HFMA2 R0, -RZ, RZ, 0, 5.9604644775390625e-08 ;  /* 0x00000001ff007431 */ /* 0x002fe200000001ff */
[----:B------:R-:W-:Y:S01]  /*38d0*/  UPRMT UR4, UR48, 0x654, UR7 ;  /* 0x0000065430047896 */ /* 0x000fe20008000007 */
[----:B------:R-:W-:Y:S01]  /*38e0*/  IMAD.MOV.U32 R8, RZ, RZ, 0xffff ;  /* 0x0000ffffff087424 */ /* 0x000fe200078e00ff */
[----:B------:R-:W-:Y:S01]  /*38f0*/  PRMT R4, R4, 0x654, R5 ;  /* 0x0000065404047816 */ /* 0x000fe20000000005 */
[----:B------:R-:W-:Y:S02]  /*3900*/  IMAD.MOV.U32 R6, RZ, RZ, 0x4 ;  /* 0x00000004ff067424 */ /* 0x000fe400078e00ff */
[----:B------:R-:W-:Y:S01]  /*3910*/  IMAD.SHL.U32 R9, R11, 0x20, RZ ;  /* 0x000000200b097824 */ /* 0x000fe200078e00ff */
[----:B------:R-:W-:Y:S02]  /*3920*/  MOV R5, UR4 ;  /* 0x0000000400057c02 */ /* 0x000fe40008000f00 */
[-C--:B------:R-:W-:Y:S01]  /*3930*/  SHF.L.U32 R8, R8, R11.reuse, RZ ;  /* 0x0000000b08087219 */ /* 0x080fe200000006ff */
[----:B------:R1:W-:Y:S01]  /*3940*/  SYNCS.ARRIVE.TRANS64.RED RZ, [UR4], R6 ;  /* 0x00000006ffff79a7 */ /* 0x0003e20008000404 */
[----:B------:R-:W-:Y:S01]  /*3950*/  SHF.L.U32 R7, R0, R11, RZ ;  /* 0x0000000b00077219 */ /* 0x000fe200000006ff */
[----:B------:R1:W-:Y:S04]  /*3960*/  STS [UR6+0x1b0], R9 ;  /* 0x0001b009ff007988 */ /* 0x0003e80008000806 */
[----:B------:R1:W-:Y:S04]  /*3970*/  STAS [R4.64], R11 ;  /* 0x0000000b04007dbd */ /* 0x0003e8000c0008ff */
[----:B------:R1:W-:Y:S04]  /*3980*/  ATOMS.OR RZ, [UR5+0x14], R8 ;  /* 0x00001408ffff798c */ /* 0x0003e8000b000005 */
[----:B------:R1:W-:Y:S04]  /*3990*/  ATOMS.OR RZ, [UR5+0x18], R7 ;  /* 0x00001807ffff798c */ /* 0x0003e8000b000005 */
[----:B------:R1:W-:Y:S02]  /*39a0*/  ATOMS.XOR RZ, [UR5+0x10], R0 ;  /* 0x00001000ffff798c */ /* 0x0003e4000b800005 */
.L_x_68:
[----:B------:R-:W-:Y:S05]  /*39b0*/  BSYNC B0 ;  /* 0x0000000000007941 */ /* 0x000fea0003800000 */
.L_x_67:
[----:B------:R-:W-:Y:S05]  /*39c0*/  BRA.U UP1, `(.L_x_73) ;  /* 0x00000001016c7547 */ /* 0x000fea000b800000 */
[----:B------:R-:W-:-:S03]  /*39d0*/  UMOV UR4, 0xffffffff ;  /* 0xffffffff00047882 */ /* 0x000fc60000000000 */
[----:B------:R-:W-:Y:S05]  /*39e0*/  BRA.DIV UR4, `(.L_x_74) ;  /* 0x0000005204d47947 */ /* 0x000fea000b800000 */
[----:B------:R-:W-:-:S13]  /*39f0*/  ELECT P6, URZ, PT ;  /* 0x0000000000ff782f */ /* 0x000fda00038c0000 */
.L_x_168:
[----:B------:R-:W-:Y:S05]  /*3a00*/  @!P6 BRA `(.L_x_73) ;  /* 0x00000000005ce947 */ /* 0x000fea0003800000 */
[----:B-1----:R-:W1:Y:S02]  /*3a10*/  LDS R5, [UR5+0x10] ;  /* 0x00001005ff057984 */ /* 0x002e640008000800 */
[----:B-1----:R-:W-:-:S04]  /*3a20*/  SHF.L.U32 R5, R5, 0x1f, RZ ;  /* 0x0000001f05057819 */ /* 0x002fc800000006ff */
[----:B------:R-:W1:Y:S02]  /*3a30*/  SYNCS.PHASECHK.TRANS64.TRYWAIT P0, [UR5+0x8], R5 ;  /* 0x00000805ff0075a7 */ /* 0x000e640008001105 */
[----:B-1----:R-:W-:Y:S05]  /*3a40*/  @P0 BRA `(.L_x_75) ;  /* 0x0000000000080947 */ /* 0x002fea0003800000 */
[----:B------:R-:W1:Y:S02]  /*3a50*/  SYNCS.PHASECHK.TRANS64.TRYWAIT P0, [UR5+0x8], R5 ;  /* 0x00000805ff0075a7 */ /* 0x000e640008001105 */
[----:B-1----:R-:W-:Y:S05]  /*3a60*/  @!P0 BRA `(.L_x_76) ;  /* 0x0000005000d48947 */ /* 0x002fea0003800000 */
.L_x_75:
[----:B------:R-:W2:Y:S01]  /*3a70*/  LDS R7, [UR6+0x1b0] ;  /* 0x0001b006ff077984 */ /* 0x000ea20008000800 */
[----:B-1----:R-:W-:Y:S02]  /*3a80*/  HFMA2 R0, -RZ, RZ, 0, 5.9604644775390625e-08 ;  /* 0x00000001ff007431 */ /* 0x002fe400000001ff */
[----:B------:R-:W-:Y:S01]  /*3a90*/  IMAD.MOV.U32 R4, RZ, RZ, 0xffff ;  /* 0x0000ffffff047424 */ /* 0x000fe200078e00ff */
[----:B------:R-:W-:Y:S01]  /*3aa0*/  UPRMT UR4, UR48, 0x654, UR7 ;  /* 0x0000065430047896 */ /* 0x000fe20008000007 */
[----:B--2---:R-:W-:-:S03]  /*3ab0*/  IMAD.SHL.U32 R5, R7, 0x20, RZ ;  /* 0x0000002007057824 */ /* 0x004fc600078e00ff */
[-C--:B------:R-:W-:Y:S02]  /*3ac0*/  SHF.L.U32 R4, R4, R7.reuse, RZ ;  /* 0x0000000704047219 */ /* 0x080fe400000006ff */
[----:B------:R-:W-:Y:S01]  /*3ad0*/  SHF.L.U32 R7, R0, R7, RZ ;  /* 0x0000000700077219 */ /* 0x000fe200000006ff */
[----:B------:R2:W-:Y:S04]  /*3ae0*/  STS [UR6+0x1b0], R5 ;  /* 0x0001b005ff007988 */ /* 0x0005e80008000806 */
[----:B------:R2:W-:Y:S04]  /*3af0*/  ATOMS.OR RZ, [UR5+0x14], R4 ;  /* 0x00001404ffff798c */ /* 0x0005e8000b000005 */
[----:B------:R2:W-:Y:S01]  /*3b00*/  ATOMS.OR RZ, [UR5+0x18], R7 ;  /* 0x00001807ffff798c */ /* 0x0005e2000b000005 */
[----:B------:R-:W-:Y:S03]  /*3b10*/  SYNCS.ARRIVE.TRANS64.RED.A1T0 RZ, [UR4], RZ ;  /* 0x000000ffffff79a7 */ /* 0x000fe60008100404 */
[----:B------:R2:W-:Y:S01]  /*3b20*/  ATOMS.XOR RZ, [UR5+0x10], R0 ;  /* 0x00001000ffff798c */ /* 0x0005e2000b800005 */
[----:B------:R-:W-:Y:S05]  /*3b30*/  BRA `(.L_x_73) ;  /* 0x0000000000107947 */ /* 0x000fea0003800000 */
.L_x_66:
[----:B------:R-:W-:Y:S02]  /*3b40*/  MOV R0, 0xffffffff ;  /* 0xffffffff00007802 */ /* 0x000fe40000000f00 */
[----:B------:R-:W-:-:S03]  /*3b50*/  MOV R4, 0x3b80 ;  /* 0x00003b8000047802 */ /* 0x000fc60000000f00 */
[----:B------:R1:W-:Y:S04]  /*3b60*/  STS [UR6+0x1b0], R0 ;  /* 0x0001b000ff007988 */ /* 0x0003e80008000806 */
[----:B-1---5:R-:W-:Y:S05]  /*3b70*/  CALL.REL.NOINC `($__internal_1_$__cuda_sm10x_tcgen05_guardrail_trap_phase_invalid_during_alloc) ;  /* 0x00000058001c7944 */ /* 0x022fea0003c00000 */
.L_x_73:
[----:B------:R-:W-:Y:S05]  /*3b80*/  WARPSYNC.ALL ;  /* 0x0000000000007948 */ /* 0x000fea0003800000 */
[----:B------:R-:W3:Y:S01]  /*3b90*/  S2UR UR4, SR_CgaCtaId ;  /* 0x00000000000479c3 */ /* 0x000ee20000008800 */
[----:B------:R-:W-:Y:S01]  /*3ba0*/  UMOV UR26, 0x400 ;  /* 0x00000400001a7882 */ /* 0x000fe20000000000 */
[----:B------:R-:W-:-:S06]  /*3bb0*/  NOP ;  /* 0x0000000000007918 */ /* 0x000fcc0000000000 */
[----:B------:R-:W-:Y:S06]  /*3bc0*/  BAR.ARV 0x6, 0xa0 ;  /* 0x0182800000007b1d */ /* 0x000fec0000002000 */
[----:B------:R-:W4:Y:S01]  /*3bd0*/  LDCU UR6, c[0x0][0x38c] ;  /* 0x00007180ff0677ac */ /* 0x000f220008000800 */
[----:B------:R-:W-:Y:S01]  /*3be0*/  LOP3.LUT R3, R3, 0xffff, RZ, 0xc0, !PT ;  /* 0x0000ffff03037812 */ /* 0x000fe200078ec0ff */
[----:B-1----:R-:W-:Y:S01]  /*3bf0*/  IMAD.MOV.U32 R9, RZ, RZ, 0x1 ;  /* 0x00000001ff097424 */ /* 0x002fe200078e00ff */
[----:B------:R-:W-:Y:S01]  /*3c00*/  LOP3.LUT R2, R2, 0xffff, RZ, 0xc0, !PT ;  /* 0x0000ffff02027812 */ /* 0x000fe200078ec0ff */
[----:B------:R-:W-:Y:S01]  /*3c10*/  IMAD.MOV.U32 R8, RZ, RZ, RZ ;  /* 0x000000ffff087224 */ /* 0x000fe200078e00ff */
[----:B------:R-:W-:Y:S01]  /*3c20*/  R2UR UR28, R3 ;  /* 0x00000000031c72ca */ /* 0x000fe200000e0000 */
[----:B------:R-:W-:Y:S01]  /*3c30*/  UMOV UR32, URZ ;  /* 0x000000ff00207c82 */ /* 0x000fe20008000000 */
[----:B------:R-:W-:-:S02]  /*3c40*/  R2UR UR42, R2 ;  /* 0x00000000022a72ca */ /* 0x000fc400000e0000 */
[----:B------:R-:W-:Y:S01]  /*3c50*/  CS2R R2, SRZ ;  /* 0x0000000000027805 */ /* 0x000fe2000001ff00 */
[----:B------:R-:W-:Y:S01]  /*3c60*/  UMOV UR23, URZ ;  /* 0x000000ff00177c82 */ /* 0x000fe20008000000 */
[----:B---3--:R-:W-:Y:S01]  /*3c70*/  ULEA UR26, UR4, UR26, 0x18 ;  /* 0x0000001a041a7291 */ /* 0x008fe2000f8ec0ff */
[----:B------:R-:W-:Y:S01]  /*3c80*/  UMOV UR22, URZ ;  /* 0x000000ff00167c82 */ /* 0x000fe20008000000 */
[----:B------:R-:W-:Y:S02]  /*3c90*/  UISETP.NE.AND UP3, UPT, UR47, URZ, UPT ;  /* 0x000000ff2f00728c */ /* 0x000fe4000bf65270 */
[----:B------:R-:W-:Y:S02]  /*3ca0*/  UIADD3 UR5, UPT, UPT, UR26, 0x4300, URZ ;  /* 0x000043001a057890 */ /* 0x000fe4000fffe0ff */
[----:B------:R-:W-:-:S03]  /*3cb0*/  UIADD3 UR4, UPT, UPT, UR26, 0x1e300, URZ ;  /* 0x0001e3001a047890 */ /* 0x000fc6000fffe0ff */
[----:B--2---:R-:W1:Y:S01]  /*3cc0*/  LDS R0, [UR26+0x1b0] ;  /* 0x0001b01aff007984 */ /* 0x004e620008000800 */
[----:B----4-:R-:W-:Y:S02]  /*3cd0*/  UIADD3 UR6, UPT, UPT, UR6, 0x7f, URZ ;  /* 0x0000007f06067890 */ /* 0x010fe4000fffe0ff */
[----:B------:R-:W-:Y:S02]  /*3ce0*/  USHF.R.U32.HI UR5, URZ, 0x4, UR5 ;  /* 0x00000004ff057899 */ /* 0x000fe40008011605 */
[----:B------:R-:W-:Y:S02]  /*3cf0*/  USHF.R.S32.HI UR33, URZ, 0x1f, UR6 ;  /* 0x0000001fff217899 */ /* 0x000fe40008011406 */
[----:B------:R-:W-:Y:S02]  /*3d00*/  USHF.R.U32.HI UR4, URZ, 0x4, UR4 ;  /* 0x00000004ff047899 */ /* 0x000fe40008011604 */
[----:B------:R-:W-:Y:S02]  /*3d10*/  ULEA.HI UR33, UR33, UR6, URZ, 0x7 ;  /* 0x0000000621217291 */ /* 0x000fe4000f8f38ff */
[----:B------:R-:W-:-:S02]  /*3d20*/  ULOP3.LUT UR5, UR5, 0x3fff, URZ, 0xc0, !UPT ;  /* 0x00003fff05057892 */ /* 0x000fc4000f8ec0ff */
[----:B------:R-:W-:Y:S02]  /*3d30*/  USHF.R.S32.HI UR33, URZ, 0x7, UR33 ;  /* 0x00000007ff217899 */ /* 0x000fe40008011421 */
[----:B------:R-:W-:Y:S02]  /*3d40*/  ULOP3.LUT UR30, UR4, 0x3fff, URZ, 0xc0, !UPT ;  /* 0x00003fff041e7892 */ /* 0x000fe4000f8ec0ff */
[----:B------:R-:W-:Y:S01]  /*3d50*/  UISETP.LT.AND UP0, UPT, UR33, 0x1, UPT ;  /* 0x000000012100788c */ /* 0x000fe2000bf01270 */
[----:B------:R-:W-:Y:S01]  /*3d60*/  UMOV UR40, 0x0 ;  /* 0x0000000000287882 */ /* 0x000fe20000000000 */
[----:B------:R-:W-:Y:S01]  /*3d70*/  UMOV UR41, 0x8200490 ;  /* 0x0820049000297882 */ /* 0x000fe20000000000 */
[----:B------:R-:W-:Y:S02]  /*3d80*/  ULOP3.LUT UR29, UR5, 0x10000, URZ, 0xfc, !UPT ;  /* 0x00010000051d7892 */ /* 0x000fe4000f8efcff */
[----:B------:R-:W-:Y:S02]  /*3d90*/  ULOP3.LUT UR30, UR30, 0x10000, URZ, 0xfc, !UPT ;  /* 0x000100001e1e7892 */ /* 0x000fe4000f8efcff */
[----:B------:R-:W-:Y:S01]  /*3da0*/  USEL UR43, UR33, 0x1, !UP0 ;  /* 0x00000001212b7887 */ /* 0x000fe2000c000000 */
[----:B------:R-:W-:Y:S01]  /*3db0*/  UMOV UR38, 0x0 ;  /* 0x0000000000267882 */ /* 0x000fe20000000000 */
[----:B------:R-:W-:Y:S01]  /*3dc0*/  UMOV UR39, 0x8200490 ;  /* 0x0820049000277882 */ /* 0x000fe20000000000 */
[----:B------:R-:W-:Y:S01]  /*3dd0*/  UMOV UR36, 0x0 ;  /* 0x0000000000247882 */ /* 0x000fe20000000000 */
[----:B------:R-:W-:Y:S01]  /*3de0*/  UMOV UR37, 0x8200490 ;  /* 0x0820049000257882 */ /* 0x000fe20000000000 */
[----:B------:R-:W-:Y:S01]  /*3df0*/  UMOV UR34, 0x0 ;  /* 0x0000000000227882 */ /* 0x000fe20000000000 */
[----:B------:R-:W-:Y:S01]  /*3e00*/  UMOV UR35, 0x8200490 ;  /* 0x0820049000237882 */ /* 0x000fe20000000000 */
[----:B-1----:R-:W-:-:S15]  /*3e10*/  R2UR UR44, R0 ;  /* 0x00000000002c72ca */ /* 0x002fde00000e0000 */
.L_x_84:
[C---:B------:R-:W-:Y:S02]  /*3e20*/  LEA R0, R8.reuse, UR26, 0x3 ;  /* 0x0000001a08007c11 */ /* 0x040fe4000f8e18ff */
[----:B------:R-:W-:Y:S02]  /*3e30*/  SHF.L.U32 R5, R3, 0x1f, RZ ;  /* 0x0000001f03057819 */ /* 0x000fe400000006ff */
[----:B------:R-:W-:Y:S02]  /*3e40*/  LEA R4, R8, UR26, 0x4 ;  /* 0x0000001a08047c11 */ /* 0x000fe4000f8e20ff */
[----:B------:R-:W1:Y:S02]  /*3e50*/  SYNCS.PHASECHK.TRANS64.TRYWAIT P0, [R0+URZ+0x100], R5 ;  /* 0x00010005000075a7 */ /* 0x000e6400080011ff */
[----:B-1-3--:R-:W-:Y:S05]  /*3e60*/  @!P0 BRA `(.L_x_77) ;  /* 0x0000004c00ec8947 */ /* 0x00afea0003800000 */
.L_x_169:
[----:B-1----:R-:W1:Y:S01]  /*3e70*/  LDS.128 R4, [R4+0x190] ;  /* 0x0001900004047984 */ /* 0x002e620000000c00 */
[----:B------:R-:W-:Y:S02]  /*3e80*/  VIADD R0, R0, 0x110 ;  /* 0x0000011000007836 */ /* 0x000fe40000000000 */
[----:B------:R-:W-:Y:S01]  /*3e90*/  VIADD R8, R8, 0x1 ;  /* 0x0000000108087836 */ /* 0x000fe20000000000 */
[----:B------:R-:W-:Y:S01]  /*3ea0*/  @!PT LDS RZ, [RZ] ;  /* 0x00000000fffff984 */ /* 0x000fe20000000800 */
[----:B------:R-:W-:Y:S01]  /*3eb0*/  @!PT LDS RZ, [RZ] ;  /* 0x00000000fffff984 */ /* 0x000fe20000000800 */
[----:B------:R-:W-:Y:S01]  /*3ec0*/  @!PT LDS RZ, [RZ] ;  /* 0x00000000fffff984 */ /* 0x000fe20000000800 */
[----:B------:R-:W-:Y:S01]  /*3ed0*/  @!PT LDS RZ, [RZ] ;  /* 0x00000000fffff984 */ /* 0x000fe20000000800 */
[----:B------:R2:W-:Y:S06]  /*3ee0*/  MEMBAR.ALL.CTA ;  /* 0x0000000000007992 */ /* 0x0005ec0000008000 */
[----:B--2---:R-:W2:Y:S01]  /*3ef0*/  FENCE.VIEW.ASYNC.S ;  /* 0x00000000000073c6 */ /* 0x004ea20000000000 */
[----:B------:R-:W-:-:S04]  /*3f00*/  PRMT R0, RZ, 0x654, R0 ;  /* 0x00000654ff007816 */ /* 0x000fc80000000000 */
[----:B--2---:R2:W-:Y:S01]  /*3f10*/  SYNCS.ARRIVE.TRANS64.RED.A1T0 RZ, [R0+URZ], RZ ;  /* 0x000000ff00ff79a7 */ /* 0x0045e200081004ff */
[----:B-1----:R-:W-:Y:S01]  /*3f20*/  LOP3.LUT P1, RZ, R6, 0x1, RZ, 0xc0, !PT ;  /* 0x0000000106ff7812 */ /* 0x002fe2000782c0ff */
[----:B--2---:R-:W-:-:S12]  /*3f30*/  BRA.U UP3, `(.L_x_78) ;  /* 0x0000000503087547 */ /* 0x004fd8000b800000 */
[----:B------:R-:W1:Y:S01]  /*3f40*/  LDCU UR4, c[0x0][0x38c] ;  /* 0x00007180ff0477ac */ /* 0x000e620008000800 */
[----:B------:R-:W-:Y:S02]  /*3f50*/  PLOP3.LUT P2, PT, PT, PT, PT, 0x80, 0x8 ;  /* 0x000000000008781c */ /* 0x000fe40003f4f070 */
[----:B------:R-:W-:Y:S01]  /*3f60*/  SHF.L.U32 R5, R9, 0x1f, RZ ;  /* 0x0000001f09057819 */ /* 0x000fe200000006ff */
[----:B------:R-:W-:Y:S02]  /*3f70*/  ULEA UR31, UR32, UR26, 0x3 ;  /* 0x0000001a201f7291 */ /* 0x000fe4000f8e18ff */
[----:B------:R-:W-:Y:S02]  /*3f80*/  ULEA UR11, UR32, UR44, 0x6 ;  /* 0x0000002c200b7291 */ /* 0x000fe4000f8e30ff */
[----:B-1----:R-:W-:-:S06]  /*3f90*/  UISETP.GE.AND UP0, UPT, UR4, 0x1, UPT ;  /* 0x000000010400788c */ /* 0x002fcc000bf06270 */
[----:B------:R-:W-:-:S05]  /*3fa0*/  PLOP3.LUT P0, PT, PT, PT, UP0, 0x80, 0x8 ;  /* 0x000000000008781c */ /* 0x000fca0003f0f008 */
[----:B------:R-:W-:-:S08]  /*3fb0*/  @UP0 ULEA UR4, UR23, UR26, 0x3 ;  /* 0x0000001a17040291 */ /* 0x000fd0000f8e18ff */
[----:B------:R-:W-:-:S04]  /*3fc0*/  @P0 SHF.L.U32 R0, R2, 0x1f, RZ ;  /* 0x0000001f02000819 */ /* 0x000fc800000006ff */
[----:B------:R1:W2:Y:S01]  /*3fd0*/  @P0 SYNCS.PHASECHK.TRANS64.TRYWAIT P2, [UR4], R0 ;  /* 0x00000000ff0005a7 */ /* 0x0002a20008041104 */
[----:B------:R-:W3:Y:S02]  /*3fe0*/  SYNCS.PHASECHK.TRANS64.TRYWAIT P0, [UR31+0x140], R5 ;  /* 0x00014005ff0075a7 */ /* 0x000ee4000800111f */
[----:B-123--:R-:W-:Y:S05]  /*3ff0*/  @!P0 BRA `(.L_x_79) ;  /* 0x0000004c009c8947 */ /* 0x00efea0003800000 */
.L_x_171:
[----:B------:R-:W-:Y:S01]  /*4000*/  UMOV UR27, UR22 ;  /* 0x00000016001b7c82 */ /* 0x000fe20008000000 */
[----:B------:R-:W-:Y:S05]  /*4010*/  BRA.U !UP0, `(.L_x_80) ;  /* 0x0000000108c07547 */ /* 0x000fea000b800000 */
[----:B------:R-:W-:Y:S02]  /*4020*/  UIADD3 UR27, UPT, UPT, UR43, UR22, URZ ;  /* 0x000000162b1b7290 */ /* 0x000fe4000fffe0ff */
[----:B------:R-:W-:Y:S01]  /*4030*/  UPLOP3.LUT UP2, UPT, UPT, UPT, UPT, 0x40, 0x4 ;  /* 0x000000000004789c */ /* 0x000fe20003f4e870 */
[----:B------:R-:W-:Y:S01]  /*4040*/  UMOV UR24, UR33 ;  /* 0x0000002100187c82 */ /* 0x000fe20008000000 */
[----:B------:R-:W-:-:S09]  /*4050*/  UMOV UR10, UR23 ;  /* 0x00000017000a7c82 */ /* 0x000fd20008000000 */
.L_x_83:
[----:B--2---:R-:W-:Y:S01]  /*4060*/  ULEA UR5, UR10, UR26, 0x3 ;  /* 0x0000001a0a057291 */ /* 0x004fe2000f8e18ff */
[----:B---3--:R-:W-:Y:S11]  /*4070*/  @P2 BRA `(.L_x_81) ;  /* 0x00000000000c2947 */ /* 0x008ff60003800000 */
[----:B-1----:R-:W-:Y:S04]  /*4080*/  SHF.L.U32 R5, R2, 0x1f, RZ ;  /* 0x0000001f02057819 */ /* 0x002fe800000006ff */
[----:B------:R-:W1:Y:S02]  /*4090*/  SYNCS.PHASECHK.TRANS64.TRYWAIT P0, [UR5], R5 ;  /* 0x00000005ff0075a7 */ /* 0x000e640008001105 */
[----:B-1----:R-:W-:Y:S05]  /*40a0*/  @!P0 BRA `(.L_x_82) ;  /* 0x0000004c00888947 */ /* 0x002fea0003800000 */
.L_x_81:
[----:B------:R-:W-:Y:S01]  /*40b0*/  UISETP.NE.AND UP0, UPT, UR24, 0x1, UPT ;  /* 0x000000011800788c */ /* 0x000fe2000bf05270 */
[----:B------:R-:W-:Y:S01]  /*40c0*/  PLOP3.LUT P2, PT, PT, PT, PT, 0x80, 0x8 ;  /* 0x000000000008781c */ /* 0x000fe20003f4f070 */
[----:B------:R-:W-:Y:S02]  /*40d0*/  UIADD3 UR4, UPT, UPT, UR10, 0x1, URZ ;  /* 0x000000010a047890 */ /* 0x000fe4000fffe0ff */
[----:B------:R-:W-:Y:S02]  /*40e0*/  UIADD3 UR25, UPT, UPT, UR5, 0x68, URZ ;  /* 0x0000006805197890 */ /* 0x000fe4000fffe0ff */
[----:B------:R-:W-:Y:S01]  /*40f0*/  UISETP.NE.AND UP1, UPT, UR4, 0xd, UPT ;  /* 0x0000000d0400788c */ /* 0x000fe2000bf25270 */
[----:B------:R-:W-:Y:S01]  /*4100*/  PLOP3.LUT P0, PT, PT, PT, UP0, 0x80, 0x8 ;  /* 0x000000000008781c */ /* 0x000fe20003f0f008 */
[----:B------:R-:W-:Y:S02]  /*4110*/  UIADD3 UR22, UPT, UPT, UR22, 0x1, URZ ;  /* 0x0000000116167890 */ /* 0x000fe4000fffe0ff */
[----:B------:R-:W-:Y:S02]  /*4120*/  USEL UR6, URZ, 0x1, UP1 ;  /* 0x00000001ff067887 */ /* 0x000fe40008800000 */
[----:B------:R-:W-:Y:S02]  /*4130*/  USEL UR23, UR4, URZ, UP1 ;  /* 0x000000ff04177287 */ /* 0x000fe40008800000 */
[----:B------:R-:W-:Y:S02]  /*4140*/  UIADD3 UR24, UPT, UPT, UR24, -0x1, URZ ;  /* 0xffffffff18187890 */ /* 0x000fe4000fffe0ff */
[----:B------:R-:W-:Y:S01]  /*4150*/  @UP0 ULEA UR4, UR23, UR26, 0x3 ;  /* 0x0000001a17040291 */ /* 0x000fe2000f8e18ff */
[----:B------:R-:W-:Y:S01]  /*4160*/  LOP3.LUT R2, R2, UR6, RZ, 0x3c, !PT ;  /* 0x0000000602027c12 */ /* 0x000fe2000f8e3cff */
[----:B------:R-:W-:Y:S02]  /*4170*/  ULEA UR6, UR10, UR30, 0x9 ;  /* 0x0000001e0a067291 */ /* 0x000fe4000f8e48ff */
[----:B------:R-:W-:Y:S01]  /*4180*/  UISETP.NE.AND UP0, UPT, UR22, UR27, UPT ;  /* 0x0000001b1600728c */ /* 0x000fe2000bf05270 */
[----:B-1----:R-:W-:Y:S01]  /*4190*/  @P0 SHF.L.U32 R0, R2, 0x1f, RZ ;  /* 0x0000001f02000819 */ /* 0x002fe200000006ff */
[----:B------:R-:W-:Y:S02]  /*41a0*/  UIADD3 UR20, UPT, UPT, UR6, 0x2, URZ ;  /* 0x0000000206147890 */ /* 0x000fe4000fffe0ff */
[----:B------:R-:W-:Y:S01]  /*41b0*/  UIADD3 UR16, UPT, UPT, UR6, 0x4, URZ ;  /* 0x0000000406107890 */ /* 0x000fe2000fffe0ff */
[----:B------:R2:W3:Y:S01]  /*41c0*/  @P0 SYNCS.PHASECHK.TRANS64.TRYWAIT P2, [UR4], R0 ;  /* 0x00000000ff0005a7 */ /* 0x0004e20008041104 */
[----:B------:R-:W-:Y:S02]  /*41d0*/  ULEA UR4, UR10, UR29, 0x9 ;  /* 0x0000001d0a047291 */ /* 0x000fe4000f8e48ff */
[----:B------:R-:W-:Y:S02]  /*41e0*/  UIADD3 UR12, UPT, UPT, UR6, 0x6, URZ ;  /* 0x00000006060c7890 */ /* 0x000fe4000fffe0ff */
[----:B------:R-:W-:Y:S02]  /*41f0*/  UIADD3 UR18, UPT, UPT, UR4, 0x2, URZ ;  /* 0x0000000204127890 */ /* 0x000fe4000fffe0ff */
[----:B------:R-:W-:Y:S02]  /*4200*/  UIADD3 UR14, UPT, UPT, UR4, 0x4, URZ ;  /* 0x00000004040e7890 */ /* 0x000fe4000fffe0ff */
[----:B------:R-:W-:Y:S01]  /*4210*/  UIADD3 UR8, UPT, UPT, UR4, 0x6, URZ ;  /* 0x0000000604087890 */ /* 0x000fe2000fffe0ff */
[----:B------:R-:W-:Y:S01]  /*4220*/  UMOV UR7, 0x40004040 ;  /* 0x4000404000077882 */ /* 0x000fe20000000000 */
[----:B------:R-:W-:Y:S01]  /*4230*/  UMOV UR5, 0x40004040 ;  /* 0x4000404000057882 */ /* 0x000fe20000000000 */
[----:B------:R-:W-:Y:S01]  /*4240*/  UMOV UR21, 0x40004040 ;  /* 0x4000404000157882 */ /* 0x000fe20000000000 */
[----:B------:R2:W-:Y:S01]  /*4250*/  UTCQMMA.2CTA gdesc[UR4], gdesc[UR6], tmem[UR11], tmem[UR40], idesc[UR41], UP2 ;  /* 0x00ff2806040075ea */ /* 0x0005e2000920030b */
[----:B------:R-:W-:Y:S01]  /*4260*/  UPLOP3.LUT UP2, UPT, UPT, UPT, UPT, 0x80, 0x8 ;  /* 0x000000000008789c */ /* 0x000fe20003f4f070 */
[----:B------:R-:W-:Y:S01]  /*4270*/  UMOV UR19, 0x40004040 ;  /* 0x4000404000137882 */ /* 0x000fe20000000000 */
[----:B------:R-:W-:Y:S01]  /*4280*/  UMOV UR17, 0x40004040 ;  /* 0x4000404000117882 */ /* 0x000fe20000000000 */
[----:B------:R2:W-:Y:S01]  /*4290*/  UTCQMMA.2CTA gdesc[UR18], gdesc[UR20], tmem[UR11], tmem[UR38], idesc[UR39], UPT ;  /* 0x00ff2614120075ea */ /* 0x0005e2000ba0030b */
[----:B------:R-:W-:Y:S01]  /*42a0*/  UMOV UR15, 0x40004040 ;  /* 0x40004040000f7882 */ /* 0x000fe20000000000 */
[----:B------:R-:W-:Y:S01]  /*42b0*/  UMOV UR13, 0x40004040 ;  /* 0x40004040000d7882 */ /* 0x000fe20000000000 */
[----:B------:R-:W-:Y:S01]  /*42c0*/  UMOV UR9, 0x40004040 ;  /* 0x4000404000097882 */ /* 0x000fe20000000000 */
[----:B------:R2:W-:Y:S01]  /*42d0*/  UTCQMMA.2CTA gdesc[UR14], gdesc[UR16], tmem[UR11], tmem[UR36], idesc[UR37], UPT ;  /* 0x00ff24100e0075ea */ /* 0x0005e2000ba0030b */
[----:B------:R2:W-:Y:S01]  /*42e0*/  UTCQMMA.2CTA gdesc[UR8], gdesc[UR12], tmem[UR11], tmem[UR34], idesc[UR35], UPT ;  /* 0x00ff220c080075ea */ /* 0x0005e2000ba0030b */
[----:B------:R2:W-:Y:S01]  /*42f0*/  UTCBAR.2CTA.MULTICAST [UR25], URZ, UR28 ;  /* 0x000000ff190073e9 */ /* 0x0005e2000820081c */
[----:B------:R-:W-:Y:S01]  /*4300*/  UMOV UR10, UR23 ;  /* 0x00000017000a7c82 */ /* 0x000fe20008000000 */
[----:B------:R-:W-:Y:S05]  /*4310*/  BRA.U UP0, `(.L_x_83) ;  /* 0xfffffffd00507547 */ /* 0x000fea000b83ffff */
.L_x_80:
[----:B--2---:R-:W-:Y:S01]  /*4320*/  UIADD3 UR4, UPT, UPT, UR31, 0x120, URZ ;  /* 0x000001201f047890 */ /* 0x004fe2000fffe0ff */
[----:B------:R-:W-:-:S08]  /*4330*/  UMOV UR22, UR27 ;  /* 0x0000001b00167c82 */ /* 0x000fd00008000000 */
[----:B------:R2:W-:Y:S01]  /*4340*/  UTCBAR.2CTA.MULTICAST [UR4], URZ, UR42 ;  /* 0x000000ff040073e9 */ /* 0x0005e2000820082a */
[----:B------:R-:W-:Y:S02]  /*4350*/  NOP ;  /* 0x0000000000007918 */ /* 0x000fe40000000000 */
.L_x_78:
[----:B--2---:R-:W-:Y:S01]  /*4360*/  UIADD3 UR4, UPT, UPT, UR32, 0x1, URZ ;  /* 0x0000000120047890 */ /* 0x004fe2000fffe0ff */
[----:B------:R-:W-:-:S03]  /*4370*/  ISETP.NE.AND P0, PT, R8, 0x2, PT ;  /* 0x000000020800780c */ /* 0x000fc60003f05270 */
[----:B------:R-:W-:Y:S01]  /*4380*/  UISETP.NE.AND UP0, UPT, UR4, 0x4, UPT ;  /* 0x000000040400788c */ /* 0x000fe2000bf05270 */
[----:B-1----:R-:W-:Y:S02]  /*4390*/  SEL R0, RZ, 0x1, P0 ;  /* 0x00000001ff007807 */ /* 0x002fe40000000000 */
[----:B------:R-:W-:Y:S01]  /*43a0*/  SEL R8, R8, RZ, P0 ;  /* 0x000000ff08087207 */ /* 0x000fe20000000000 */
[----:B------:R-:W-:Y:S01]  /*43b0*/  USEL UR5, URZ, 0x1, UP0 ;  /* 0x00000001ff057887 */ /* 0x000fe20008000000 */
[----:B------:R-:W-:Y:S01]  /*43c0*/  LOP3.LUT R3, R3, R0, RZ, 0x3c, !PT ;  /* 0x0000000003037212 */ /* 0x000fe200078e3cff */
[----:B------:R-:W-:-:S04]  /*43d0*/  USEL UR32, UR4, URZ, UP0 ;  /* 0x000000ff04207287 */ /* 0x000fc80008000000 */
[----:B------:R-:W-:Y:S01]  /*43e0*/  LOP3.LUT R9, R9, UR5, RZ, 0x3c, !PT ;  /* 0x0000000509097c12 */ /* 0x000fe2000f8e3cff */
[----:B------:R-:W-:Y:S07]  /*43f0*/  @P1 BRA `(.L_x_84) ;  /* 0xfffffff800881947 */ /* 0x000fee000383ffff */
[----:B------:R-:W1:Y:S01]  /*4400*/  S2UR UR8, SR_CgaCtaId ;  /* 0x00000000000879c3 */ /* 0x000e620000008800 */
[----:B------:R-:W-:Y:S01]  /*4410*/  ELECT P0, URZ, PT ;  /* 0x0000000000ff782f */ /* 0x000fe20003800000 */
[----:B------:R-:W-:Y:S01]  /*4420*/  HFMA2 R0, -RZ, RZ, 0, 5.9604644775390625e-08 ;  /* 0x00000001ff007431 */ /* 0x000fe200000001ff */
[----:B------:R-:W-:-:S05]  /*4430*/  UMOV UR4, 0x40 ;  /* 0x0000004000047882 */ /* 0x000fca0000000000 */
[----:B------:R-:W-:Y:S01]  /*4440*/  UVIRTCOUNT.DEALLOC.SMPOOL 0x80 ;  /* 0x000000800000784c */ /* 0x000fe20000000000 */
[----:B------:R-:W-:Y:S02]  /*4450*/  UISETP.NE.AND UP1, UPT, UR47, URZ, UPT ;  /* 0x000000ff2f00728c */ /* 0x000fe4000bf25270 */
[----:B-1----:R-:W-:-:S09]  /*4460*/  ULEA UR8, UR8, UR4, 0x18 ;  /* 0x0000000408087291 */ /* 0x002fd2000f8ec0ff */
[----:B------:R1:W-:Y:S01]  /*4470*/  @P0 STS.U8 [UR8+0x1c], R0 ;  /* 0x00001c00ff000988 */ /* 0x0003e20008000008 */
[----:B------:R-:W-:Y:S05]  /*4480*/  BRA.U UP1, `(.L_x_85) ;  /* 0x0000000101a07547 */ /* 0x000fea000b800000 */
[----:B------:R-:W-:Y:S01]  /*4490*/  UIADD3 UR7, UPT, UPT, UR26, 0x140, URZ ;  /* 0x000001401a077890 */ /* 0x000fe2000fffe0ff */
[----:B------:R-:W-:-:S03]  /*44a0*/  SHF.L.U32 R3, R9, 0x1f, RZ ;  /* 0x0000001f09037819 */ /* 0x000fc600000006ff */
[----:B------:R-:W-:-:S09]  /*44b0*/  ULEA UR4, UR32, UR7, 0x3 ;  /* 0x0000000720047291 */ /* 0x000fd2000f8e18ff */
[----:B------:R-:W2:Y:S02]  /*44c0*/  SYNCS.PHASECHK.TRANS64.TRYWAIT P0, [UR4], R3 ;  /* 0x00000003ff0075a7 */ /* 0x000ea40008001104 */
[----:B--2---:R-:W-:Y:S05]  /*44d0*/  @!P0 BRA `(.L_x_86) ;  /* 0x0000004800948947 */ /* 0x004fea0003800000 */
.L_x_174:
        /* <DEDUP_REMOVED lines=9> */
.L_x_176:
        /* <DEDUP_REMOVED lines=9> */
.L_x_178:
[----:B------:R-:W-:-:S04]  /*4600*/  UIADD3 UR4, UPT, UPT, UR4, 0x1, URZ ;  /* 0x0000000104047890 */ /* 0x000fc8000fffe0ff */
[----:B------:R-:W-:-:S04]  /*4610*/  UISETP.NE.AND UP0, UPT, UR4, 0x4, UPT ;  /* 0x000000040400788c */ /* 0x000fc8000bf05270 */
[----:B------:R-:W-:Y:S02]  /*4620*/  USEL UR5, URZ, 0x1, UP0 ;  /* 0x00000001ff057887 */ /* 0x000fe40008000000 */
[----:B------:R-:W-:-:S04]  /*4630*/  USEL UR4, UR4, URZ, UP0 ;  /* 0x000000ff04047287 */ /* 0x000fc80008000000 */
[----:B------:R-:W-:Y:S01]  /*4640*/  ULEA UR4, UR4, UR7, 0x3 ;  /* 0x0000000704047291 */ /* 0x000fe2000f8e18ff */
[----:B-1----:R-:W-:-:S04]  /*4650*/  LOP3.LUT R3, R2, UR5, RZ, 0x3c, !PT ;  /* 0x0000000502037c12 */ /* 0x002fc8000f8e3cff */
[----:B------:R-:W-:Y:S01]  /*4660*/  SHF.L.U32 R3, R3, 0x1f, RZ ;  /* 0x0000001f03037819 */ /* 0x000fe200000006ff */
[----:B------:R-:W-:-:S04]  /*4670*/  IMAD.U32 R0, RZ, RZ, UR4 ;  /* 0x00000004ff007e24 */ /* 0x000fc8000f8e00ff */
[----:B------:R1:W2:Y:S03]  /*4680*/  SYNCS.PHASECHK.TRANS64.TRYWAIT P0, [R0+URZ], R3 ;  /* 0x00000003000075a7 */ /* 0x0002a600080011ff */
[----:B--2---:R-:W-:Y:S05]  /*4690*/  @!P0 NANOSLEEP.SYNCS 0x989680 ;  /* 0x009896800000895d */ /* 0x004fea0003900000 */
[----:B------:R-:W2:Y:S02]  /*46a0*/  @!P0 SYNCS.PHASECHK.TRANS64 P0, [R0+URZ], R3 ;  /* 0x00000003000085a7 */ /* 0x000ea400080010ff */
[----:B--2---:R-:W-:Y:S05]  /*46b0*/  @P0 BRA `(.L_x_89) ;  /* 0x0000000000200947 */ /* 0x004fea0003800000 */
.L_x_90:
[----:B--2---:R2:W4:Y:S02]  /*46c0*/  SYNCS.PHASECHK.TRANS64.TRYWAIT P0, [R0+URZ], R3 ;  /* 0x00000003000075a7 */ /* 0x00452400080011ff */
[----:B----4-:R-:W-:Y:S05]  /*46d0*/  @!P0 NANOSLEEP.SYNCS 0x989680 ;  /* 0x009896800000895d */ /* 0x010fea0003900000 */
[----:B------:R-:W4:Y:S02]  /*46e0*/  @!P0 SYNCS.PHASECHK.TRANS64 P0, [R0+URZ], R3 ;  /* 0x00000003000085a7 */ /* 0x000f2400080010ff */
[----:B----4-:R-:W-:Y:S05]  /*46f0*/  @!P0 BRA `(.L_x_90) ;  /* 0xfffffffc00f08947 */ /* 0x010fea000383ffff */
[----:B------:R-:W-:Y:S05]  /*4700*/  BRA `(.L_x_89) ;  /* 0x00000000000c7947 */ /* 0x000fea0003800000 */
.L_x_85:
[----:B------:R-:W-:-:S04]  /*4710*/  UIADD3 UR4, UPT, UPT, UR26, 0x180, URZ ;  /* 0x000001801a047890 */ /* 0x000fc8000fffe0ff */
[----:B------:R-:W-:-:S09]  /*4720*/  UPRMT UR4, UR48, 0x654, UR4 ;  /* 0x0000065430047896 */ /* 0x000fd20008000004 */
[----:B------:R-:W-:Y:S03]  /*4730*/  SYNCS.ARRIVE.TRANS64.RED.A1T0 RZ, [UR4], RZ ;  /* 0x000000ffffff79a7 */ /* 0x000fe60008100404 */
.L_x_89:
[----:B-12---:R-:W-:Y:S01]  /*4740*/  SHF.L.U32 R3, RZ, 0x1f, RZ ;  /* 0x0000001fff037819 */ /* 0x006fe200000006ff */
[----:B------:R-:W-:Y:S01]  /*4750*/  UIADD3 UR4, UPT, UPT, UR26, 0x180, URZ ;  /* 0x000001801a047890 */ /* 0x000fe2000fffe0ff */
[----:B------:R-:W-:Y:S02]  /*4760*/  PLOP3.LUT P0, PT, PT, PT, UP1, 0x80, 0x8 ;  /* 0x000000000008781c */ /* 0x000fe40003f0f018 */
[----:B------:R-:W1:Y:S02]  /*4770*/  SYNCS.PHASECHK.TRANS64.TRYWAIT P1, [UR26+0x180], R3 ;  /* 0x00018003ff0075a7 */ /* 0x000e64000802111a */
[----:B-1----:R-:W-:Y:S09]  /*4780*/  @!P1 BRA `(.L_x_91) ;  /* 0x0000004800309947 */ /* 0x002ff20003800000 */
.L_x_180:
[----:B------:R-:W-:Y:S01]  /*4790*/  @!UP1 UPRMT UR4, UR48, 0x654, UR4 ;  /* 0x0000065430049896 */ /* 0x000fe20008000004 */
[----:B------:R-:W-:Y:S01]  /*47a0*/  UMOV UR5, 0xffff ;  /* 0x0000ffff00057882 */ /* 0x000fe20000000000 */
[----:B------:R-:W-:-:S07]  /*47b0*/  UMOV UR6, 0x1 ;  /* 0x0000000100067882 */ /* 0x000fce0000000000 */
[----:B------:R-:W-:Y:S01]  /*47c0*/  @!P0 SYNCS.ARRIVE.TRANS64.RED.A1T0 RZ, [UR4], RZ ;  /* 0x000000ffffff89a7 */ /* 0x000fe20008100404 */
[----:B------:R-:W-:Y:S01]  /*47d0*/  NOP ;  /* 0x0000000000007918 */ /* 0x000fe20000000000 */
[----:B-1----:R-:W1:Y:S01]  /*47e0*/  LDS R0, [UR8+0x14] ;  /* 0x00001408ff007984 */ /* 0x002e620008000800 */
[----:B------:R-:W-:-:S04]  /*47f0*/  ULOP3.LUT UR4, UR44, 0xffff, URZ, 0xc0, !UPT ;  /* 0x0000ffff2c047892 */ /* 0x000fc8000f8ec0ff */
[----:B------:R-:W-:-:S04]  /*4800*/  USHF.R.U32.HI UR4, URZ, 0x5, UR4 ;  /* 0x00000005ff047899 */ /* 0x000fc80008011604 */
[----:B------:R-:W-:Y:S02]  /*4810*/  USHF.L.U32 UR5, UR5, UR4, URZ ;  /* 0x0000000405057299 */ /* 0x000fe400080006ff */
[----:B------:R-:W-:-:S04]  /*4820*/  USHF.L.U32 UR4, UR6, UR4, URZ ;  /* 0x0000000406047299 */ /* 0x000fc800080006ff */
[----:B-1----:R-:W-:-:S04]  /*4830*/  LOP3.LUT R0, R0, UR5, RZ, 0xc0, !PT ;  /* 0x0000000500007c12 */ /* 0x002fc8000f8ec0ff */
[----:B------:R-:W-:-:S13]  /*4840*/  ISETP.NE.AND P0, PT, R0, UR5, PT ;  /* 0x0000000500007c0c */ /* 0x000fda000bf05270 */
[----:B------:R-:W-:Y:S05]  /*4850*/  @P0 BRA `(.L_x_92) ;  /* 0x0000000000580947 */ /* 0x000fea0003800000 */
[----:B------:R-:W1:Y:S02]  /*4860*/  LDS R0, [UR8+0x18] ;  /* 0x00001808ff007984 */ /* 0x000e640008000800 */
[----:B-1----:R-:W-:-:S04]  /*4870*/  LOP3.LUT R0, R0, UR4, RZ, 0xc0, !PT ;  /* 0x0000000400007c12 */ /* 0x002fc8000f8ec0ff */
[----:B------:R-:W-:-:S13]  /*4880*/  ISETP.NE.AND P0, PT, R0, UR4, PT ;  /* 0x0000000400007c0c */ /* 0x000fda000bf05270 */
[----:B------:R-:W-:Y:S05]  /*4890*/  @P0 BRA `(.L_x_93) ;  /* 0x00000000003c0947 */ /* 0x000fea0003800000 */
[----:B------:R-:W1:Y:S01]  /*48a0*/  S2R R2, SR_LANEID ;  /* 0x0000000000027919 */ /* 0x000e620000000000 */
[----:B------:R-:W-:Y:S01]  /*48b0*/  ULOP3.LUT UR5, URZ, UR5, URZ, 0x33, !UPT ;  /* 0x00000005ff057292 */ /* 0x000fe2000f8e33ff */
[----:B------:R-:W-:Y:S01]  /*48c0*/  LOP3.LUT R4, RZ, UR4, RZ, 0x33, !PT ;  /* 0x00000004ff047c12 */ /* 0x000fe2000f8e33ff */
[----:B------:R-:W-:Y:S02]  /*48d0*/  VOTEU.ANY UR4, UPT, PT ;  /* 0x0000000000047886 */ /* 0x000fe400038e0100 */
[----:B------:R-:W-:Y:S01]  /*48e0*/  UFLO.U32 UR4, UR4 ;  /* 0x00000004000472bd */ /* 0x000fe200080e0000 */
[----:B------:R-:W2:Y:S01]  /*48f0*/  REDUX UR6, R4 ;  /* 0x00000000040673c4 */ /* 0x000ea20000000000 */
[----:B------:R-:W-:-:S06]  /*4900*/  IMAD.U32 R0, RZ, RZ, UR5 ;  /* 0x00000005ff007e24 */ /* 0x000fcc000f8e00ff */
[----:B------:R4:W-:Y:S01]  /*4910*/  UTCATOMSWS.AND URZ, UR5 ;  /* 0x0000000500ff79e3 */ /* 0x0009e20008000000 */
[----:B------:R-:W3:Y:S01]  /*4920*/  REDUX UR7, R0 ;  /* 0x00000000000773c4 */ /* 0x000ee20000000000 */
[----:B-1----:R-:W-:Y:S01]  /*4930*/  ISETP.EQ.U32.AND P0, PT, R2, UR4, PT ;  /* 0x0000000402007c0c */ /* 0x002fe2000bf02070 */
[----:B--2---:R-:W-:Y:S01]  /*4940*/  IMAD.U32 R2, RZ, RZ, UR6 ;  /* 0x00000006ff027e24 */ /* 0x004fe2000f8e00ff */
[----:B---3--:R-:W-:-:S11]  /*4950*/  MOV R3, UR7 ;  /* 0x0000000700037c02 */ /* 0x008fd60008000f00 */
[----:B------:R4:W-:Y:S04]  /*4960*/  @P0 ATOMS.AND RZ, [UR8+0x14], R3 ;  /* 0x00001403ffff098c */ /* 0x0009e8000a800008 */
[----:B------:R4:W-:Y:S01]  /*4970*/  @P0 ATOMS.AND RZ, [UR8+0x18], R2 ;  /* 0x00001802ffff098c */ /* 0x0009e2000a800008 */
[----:B------:R-:W-:Y:S05]  /*4980*/  BRA `(.L_x_94) ;  /* 0x0000000000147947 */ /* 0x000fea0003800000 */
.L_x_93:
[----:B------:R-:W-:Y:S02]  /*4990*/  MOV R2, 0x49b0 ;  /* 0x000049b000027802 */ /* 0x000fe40000000f00 */
[----:B---3-5:R-:W-:Y:S05]  /*49a0*/  CALL.REL.NOINC `($__internal_0_$__cuda_sm10x_tcgen05_guardrail_trap_col_being_dealloced_not_returned_by_alloc) ;  /* 0x0000004800847944 */ /* 0x028fea0003c00000 */
[----:B------:R-:W-:Y:S05]  /*49b0*/  BRA `(.L_x_94) ;  /* 0x0000000000087947 */ /* 0x000fea0003800000 */
.L_x_92:
[----:B------:R-:W-:Y:S02]  /*49c0*/  MOV R2, 0x49e0 ;  /* 0x000049e000027802 */ /* 0x000fe40000000f00 */
[----:B---3-5:R-:W-:Y:S05]  /*49d0*/  CALL.REL.NOINC `($__internal_2_$__cuda_sm10x_tcgen05_guardrail_trap_unallocated_columns_being_dealloced) ;  /* 0x0000004800907944 */ /* 0x028fea0003c00000 */
.L_x_94:
[----:B------:R-:W-:Y:S01]  /*49e0*/  NOP ;  /* 0x0000000000007918 */ /* 0x000fe20000000000 */
[----:B----4-:R-:W-:Y:S05]  /*49f0*/  EXIT ;  /* 0x000000000000794d */ /* 0x010fea0003800000 */
.L_x_65:
[----:B------:R-:W-:-:S09]  /*4a00*/  UISETP.NE.OR UP0, UPT, UR25, 0x3, !UP3 ;  /* 0x000000031900788c */ /* 0x000fd2000df05670 */
[----:B------:R-:W-:Y:S05]  /*4a10*/  BRA.U UP0, `(.L_x_95) ;  /* 0x0000000d00b47547 */ /* 0x000fea000b800000 */
[----:B------:R-:W1:Y:S01]  /*4a20*/  LDCU UR31, c[0x0][0x370] ;  /* 0x00006e00ff1f77ac */ /* 0x000e620008000800 */
[----:B------:R-:W2:Y:S01]  /*4a30*/  LDC.64 R16, c[0x0][0x348] ;  /* 0x0000d200ff107b82 */ /* 0x000ea20000000a00 */
[----:B------:R-:W-:Y:S02]  /*4a40*/  HFMA2 R13, -RZ, RZ, 0, 0 ;  /* 0x00000000ff0d7431 */ /* 0x000fe400000001ff */
[----:B------:R-:W-:Y:S01]  /*4a50*/  IMAD.MOV.U32 R15, RZ, RZ, 0x1 ;  /* 0x00000001ff0f7424 */ /* 0x000fe200078e00ff */
[----:B------:R-:W1:Y:S01]  /*4a60*/  LDCU.128 UR32, c[0x0][0xb10] ;  /* 0x00016200ff2077ac */ /* 0x000e620008000c00 */
[----:B------:R-:W-:Y:S01]  /*4a70*/  IMAD.MOV.U32 R14, RZ, RZ, RZ ;  /* 0x000000ffff0e7224 */ /* 0x000fe200078e00ff */
[----:B------:R-:W-:Y:S01]  /*4a80*/  MOV R7, 0x1000 ;  /* 0x0000100000077802 */ /* 0x000fe20000000f00 */
[----:B------:R-:W3:Y:S01]  /*4a90*/  LDCU UR30, c[0x0][0x374] ;  /* 0x00006e80ff1e77ac */ /* 0x000ee20008000800 */
[----:B------:R-:W4:Y:S01]  /*4aa0*/  LDC.64 R2, c[0x0][0x888] ;  /* 0x00022200ff027b82 */ /* 0x000f220000000a00 */
[----:B------:R-:W3:Y:S01]  /*4ab0*/  LDCU UR15, c[0x0][0xb0c] ;  /* 0x00016180ff0f77ac */ /* 0x000ee20008000800 */
[----:B------:R-:W2:Y:S06]  /*4ac0*/  LDCU UR40, c[0x0][0xb20] ;  /* 0x00016400ff2877ac */ /* 0x000eac0008000800 */
[----:B------:R-:W4:Y:S01]  /*4ad0*/  LDC.64 R4, c[0x0][0x890] ;  /* 0x00022400ff047b82 */ /* 0x000f220000000a00 */
[----:B------:R-:W2:Y:S01]  /*4ae0*/  LDCU UR4, c[0x0][0xb30] ;  /* 0x00016600ff0477ac */ /* 0x000ea20008000800 */
[----:B------:R-:W-:Y:S01]  /*4af0*/  UMOV UR21, 0x400 ;  /* 0x0000040000157882 */ /* 0x000fe20000000000 */
[----:B-1----:R-:W-:-:S02]  /*4b00*/  UIMAD.WIDE.U32 UR6, UR31, UR32, URZ ;  /* 0x000000201f0672a5 */ /* 0x002fc4000f8e00ff */
[----:B---3--:R-:W-:Y:S02]  /*4b10*/  UIMAD.WIDE.U32 UR8, UR30, UR35, URZ ;  /* 0x000000231e0872a5 */ /* 0x008fe4000f8e00ff */
[----:B------:R-:W-:Y:S02]  /*4b20*/  ULEA UR21, UR46, UR21, 0x18 ;  /* 0x000000152e157291 */ /* 0x000fe4000f8ec0ff */
[----:B------:R-:W-:Y:S02]  /*4b30*/  UPLOP3.LUT UP3, UPT, UPT, UPT, UPT, 0x40, 0x4 ;  /* 0x000000000004789c */ /* 0x000fe40003f6e870 */
[----:B------:R-:W-:Y:S01]  /*4b40*/  UIADD3 UR37, UPT, UPT, UR21, 0xd8, URZ ;  /* 0x000000d815257890 */ /* 0x000fe2000fffe0ff */
[----:B------:R-:W-:Y:S01]  /*4b50*/  UMOV UR6, UR7 ;  /* 0x0000000700067c82 */ /* 0x000fe20008000000 */
[----:B------:R-:W-:Y:S01]  /*4b60*/  UMOV UR38, UR9 ;  /* 0x0000000900267c82 */ /* 0x000fe20008000000 */
[----:B------:R-:W-:Y:S02]  /*4b70*/  UISETP.GE.AND UP0, UPT, UR42, 0x1, UPT ;  /* 0x000000012a00788c */ /* 0x000fe4000bf06270 */
[----:B------:R-:W-:Y:S01]  /*4b80*/  UISETP.NE.AND UP4, UPT, UR42, 0x1, UPT ;  /* 0x000000012a00788c */ /* 0x000fe2000bf85270 */
[----:B------:R-:W1:Y:S01]  /*4b90*/  LDCU.64 UR22, c[0x0][0xb28] ;  /* 0x00016500ff1677ac */ /* 0x000e620008000a00 */
[----:B------:R-:W-:-:S02]  /*4ba0*/  UISETP.NE.AND UP6, UPT, UR15, 0x1, UPT ;  /* 0x000000010f00788c */ /* 0x000fc4000bfc5270 */
[----:B------:R-:W-:Y:S02]  /*4bb0*/  UISETP.NE.AND UP5, UPT, UR34, 0x1, UPT ;  /* 0x000000012200788c */ /* 0x000fe4000bfa5270 */
[----:B------:R-:W-:Y:S02]  /*4bc0*/  UIADD3 UR25, UPT, UPT, UR21, 0xd0, URZ ;  /* 0x000000d015197890 */ /* 0x000fe4000fffe0ff */
[----:B------:R-:W-:Y:S02]  /*4bd0*/  UPRMT UR37, UR46, 0x654, UR37 ;  /* 0x000006542e257896 */ /* 0x000fe40008000025 */
[----:B------:R-:W-:Y:S02]  /*4be0*/  USHF.R.U32.HI UR39, URZ, UR33, UR6 ;  /* 0x00000021ff277299 */ /* 0x000fe40008011606 */
[----:B--2---:R-:W-:Y:S02]  /*4bf0*/  USHF.R.U32.HI UR38, URZ, UR40, UR38 ;  /* 0x00000028ff267299 */ /* 0x004fe40008011626 */
[----:B------:R-:W-:-:S11]  /*4c00*/  UISETP.NE.AND UP2, UPT, UR4, 0x1, UPT ;  /* 0x000000010400788c */ /* 0x000fd6000bf45270 */
.L_x_104:
[C---:B------:R-:W-:Y:S02]  /*4c10*/  LEA R12, R14.reuse, UR21, 0x3 ;  /* 0x000000150e0c7c11 */ /* 0x040fe4000f8e18ff */
[----:B------:R-:W-:Y:S02]  /*4c20*/  SHF.L.U32 R9, R13, 0x1f, RZ ;  /* 0x0000001f0d097819 */ /* 0x000fe400000006ff */
[----:B------:R-:W-:Y:S02]  /*4c30*/  LEA R10, R14, UR21, 0x4 ;  /* 0x000000150e0a7c11 */ /* 0x000fe4000f8e20ff */
[----:B------:R-:W2:Y:S02]  /*4c40*/  SYNCS.PHASECHK.TRANS64.TRYWAIT P0, [R12+URZ+0x100], R9 ;  /* 0x000100090c0075a7 */ /* 0x000ea400080011ff */
[----:B--23--:R-:W-:Y:S05]  /*4c50*/  @!P0 BRA `(.L_x_96) ;  /* 0x0000004400148947 */ /* 0x00cfea0003800000 */
.L_x_181:
[----:B--2---:R-:W2:Y:S01]  /*4c60*/  LDS.128 R8, [R10+0x190] ;  /* 0x000190000a087984 */ /* 0x004ea20000000c00 */
[----:B------:R-:W-:Y:S01]  /*4c70*/  UISETP.GE.AND UP0, UPT, UR42, 0x1, UPT ;  /* 0x000000012a00788c */ /* 0x000fe2000bf06270 */
[----:B------:R-:W-:Y:S01]  /*4c80*/  @!PT LDS RZ, [RZ] ;  /* 0x00000000fffff984 */ /* 0x000fe20000000800 */
[----:B------:R-:W-:Y:S01]  /*4c90*/  @!PT LDS RZ, [RZ] ;  /* 0x00000000fffff984 */ /* 0x000fe20000000800 */
[----:B------:R-:W-:Y:S01]  /*4ca0*/  @!PT LDS RZ, [RZ] ;  /* 0x00000000fffff984 */ /* 0x000fe20000000800 */
[----:B------:R-:W-:Y:S01]  /*4cb0*/  @!PT LDS RZ, [RZ] ;  /* 0x00000000fffff984 */ /* 0x000fe20000000800 */
[----:B------:R3:W-:Y:S06]  /*4cc0*/  MEMBAR.ALL.CTA ;  /* 0x0000000000007992 */ /* 0x0007ec0000008000 */
[----:B---3--:R-:W3:Y:S01]  /*4cd0*/  FENCE.VIEW.ASYNC.S ;  /* 0x00000000000073c6 */ /* 0x008ee20000000000 */
[----:B--2---:R-:W-:Y:S11]  /*4ce0*/  LOP3.LUT P0, RZ, R10, 0x1, RZ, 0xc0, !PT ;  /* 0x000000010aff7812 */ /* 0x004ff6000780c0ff */
[----:B------:R-:W-:Y:S02]  /*4cf0*/  @!UPT UIADD3 URZ, UPT, UPT, URZ, URZ, URZ ;  /* 0x000000fffffff290 */ /* 0x000fe4000fffe0ff */
[----:B---3--:R-:W-:Y:S01]  /*4d00*/  VOTEU.ANY UP1, P0 ;  /* 0x0000000000ff7886 */ /* 0x008fe20000020100 */
[----:B------:R-:W-:Y:S11]  /*4d10*/  PLOP3.LUT P0, PT, PT, PT, UP1, 0x80, 0x8 ;  /* 0x000000000008781c */ /* 0x000ff60003f0f018 */
[----:B------:R-:W-:Y:S02]  /*4d20*/  @!UPT UIADD3 URZ, UPT, UPT, URZ, URZ, URZ ;  /* 0x000000fffffff290 */ /* 0x000fe4000fffe0ff */
[----:B------:R-:W-:Y:S02]  /*4d30*/  @P0 SHF.R.U32.HI R0, RZ, 0x10, R9 ;  /* 0x00000010ff000819 */ /* 0x000fe40000011609 */
[----:B------:R-:W-:Y:S02]  /*4d40*/  @P0 MOV R6, R8 ;  /* 0x0000000800060202 */ /* 0x000fe40000000f00 */
[----:B------:R-:W-:Y:S01]  /*4d50*/  @P0 R2UR UR4, R0 ;  /* 0x00000000000402ca */ /* 0x000fe200000e0000 */
[----:B------:R-:W-:Y:S01]  /*4d60*/  VIADD R0, R12, 0x110 ;  /* 0x000001100c007836 */ /* 0x000fe20000000000 */
[----:B------:R-:W-:Y:S02]  /*4d70*/  @P0 LOP3.LUT R8, R9, 0xffff, RZ, 0xc0, !PT ;  /* 0x0000ffff09080812 */ /* 0x000fe400078ec0ff */
[----:B------:R-:W-:Y:S02]  /*4d80*/  @P0 R2UR UR6, R6 ;  /* 0x00000000060602ca */ /* 0x000fe400000e0000 */
[----:B------:R-:W-:Y:S02]  /*4d90*/  PRMT R0, RZ, 0x654, R0 ;  /* 0x00000654ff007816 */ /* 0x000fe40000000000 */
[----:B------:R-:W-:Y:S02]  /*4da0*/  @P0 R2UR UR5, R8 ;  /* 0x00000000080502ca */ /* 0x000fe400000e0000 */
[----:B------:R2:W-:Y:S03]  /*4db0*/  SYNCS.ARRIVE.TRANS64.RED.A1T0 RZ, [R0+URZ], RZ ;  /* 0x000000ff00ff79a7 */ /* 0x0005e600081004ff */
[----:B------:R-:W-:Y:S04]  /*4dc0*/  @UP1 UMOV UR29, UR4 ;  /* 0x00000004001d1c82 */ /* 0x000fe80008000000 */
[----:B------:R-:W-:Y:S04]  /*4dd0*/  @UP1 UMOV UR14, UR6 ;  /* 0x00000006000e1c82 */ /* 0x000fe80008000000 */
[----:B------:R-:W-:Y:S01]  /*4de0*/  @UP1 UMOV UR13, UR5 ;  /* 0x00000005000d1c82 */ /* 0x000fe20008000000 */
[----:B------:R-:W-:Y:S05]  /*4df0*/  BRA.U !UP0, `(.L_x_97) ;  /* 0x0000000108a47547 */ /* 0x000fea000b800000 */
[----:B------:R-:W-:Y:S02]  /*4e00*/  UIMAD.WIDE.U32 UR8, UR13, UR35, URZ ;  /* 0x000000230d0872a5 */ /* 0x000fe4000f8e00ff */
[----:B------:R-:W-:Y:S02]  /*4e10*/  UIMAD.WIDE.U32 UR10, UR14, UR32, URZ ;  /* 0x000000200e0a72a5 */ /* 0x000fe4000f8e00ff */
[----:B------:R-:W-:Y:S02]  /*4e20*/  USEL UR4, UR30, UR38, !UP5 ;  /* 0x000000261e047287 */ /* 0x000fe4000e800000 */
[----:B------:R-:W-:Y:S02]  /*4e30*/  USEL UR7, UR31, UR39, !UP6 ;  /* 0x000000271f077287 */ /* 0x000fe4000f000000 */
[----:B-1----:R-:W-:Y:S02]  /*4e40*/  UIMAD.WIDE.U32 UR16, UR4, UR22, URZ ;  /* 0x00000016041072a5 */ /* 0x002fe4000f8e00ff */
[----:B------:R-:W-:Y:S01]  /*4e50*/  UIMAD.WIDE.U32 UR18, UR7, UR22, URZ ;  /* 0x00000016071272a5 */ /* 0x000fe2000f8e00ff */
[----:B------:R-:W-:Y:S02]  /*4e60*/  UMOV UR5, UR9 ;  /* 0x0000000900057c82 */ /* 0x000fe40008000000 */
[----:B------:R-:W-:Y:S03]  /*4e70*/  USHF.R.U32.HI UR6, URZ, UR40, UR5 ;  /* 0x00000028ff067299 */ /* 0x000fe60008011605 */
[----:B------:R-:W-:Y:S01]  /*4e80*/  UMOV UR5, UR11 ;  /* 0x0000000b00057c82 */ /* 0x000fe20008000000 */
[----:B------:R-:W-:Y:S02]  /*4e90*/  USEL UR6, UR13, UR6, !UP5 ;  /* 0x000000060d067287 */ /* 0x000fe4000e800000 */
[----:B------:R-:W-:Y:S02]  /*4ea0*/  USHF.R.U32.HI UR8, URZ, UR33, UR5 ;  /* 0x00000021ff087299 */ /* 0x000fe40008011605 */
[----:B------:R-:W-:Y:S01]  /*4eb0*/  UIMAD.WIDE.U32 UR10, UR6, UR22, URZ ;  /* 0x00000016060a72a5 */ /* 0x000fe2000f8e00ff */
[----:B------:R-:W-:Y:S02]  /*4ec0*/  UMOV UR5, UR17 ;  /* 0x0000001100057c82 */ /* 0x000fe40008000000 */
[----:B------:R-:W-:Y:S03]  /*4ed0*/  @UP4 USHF.R.U32.HI UR4, URZ, UR23, UR5 ;  /* 0x00000017ff044299 */ /* 0x000fe60008011605 */
[----:B------:R-:W-:Y:S01]  /*4ee0*/  UMOV UR5, UR19 ;  /* 0x0000001300057c82 */ /* 0x000fe20008000000 */
[----:B------:R-:W-:Y:S02]  /*4ef0*/  UIMAD UR4, UR42, UR4, URZ ;  /* 0x000000042a0472a4 */ /* 0x000fe4000f8e02ff */
[----:B------:R-:W-:Y:S02]  /*4f00*/  @UP4 USHF.R.U32.HI UR7, URZ, UR23, UR5 ;  /* 0x00000017ff074299 */ /* 0x000fe40008011605 */
[----:B------:R-:W-:Y:S02]  /*4f10*/  USEL UR5, UR14, UR8, !UP6 ;  /* 0x000000080e057287 */ /* 0x000fe4000f000000 */
[----:B------:R-:W-:Y:S02]  /*4f20*/  UIMAD UR8, UR42, UR7, URZ ;  /* 0x000000072a0872a4 */ /* 0x000fe4000f8e02ff */
[----:B------:R-:W-:Y:S03]  /*4f30*/  UISETP.GE.AND UP0, UPT, UR6, UR4, UPT ;  /* 0x000000040600728c */ /* 0x000fe6000bf06270 */
[----:B------:R-:W-:Y:S01]  /*4f40*/  UMOV UR4, UR11 ;  /* 0x0000000b00047c82 */ /* 0x000fe20008000000 */
[----:B------:R-:W-:Y:S02]  /*4f50*/  UISETP.GE.OR UP0, UPT, UR5, UR8, UP0 ;  /* 0x000000080500728c */ /* 0x000fe40008706670 */
[----:B------:R-:W-:Y:S02]  /*4f60*/  USHF.R.U32.HI UR4, URZ, UR23, UR4 ;  /* 0x00000017ff047299 */ /* 0x000fe40008011604 */
[----:B------:R-:W-:Y:S02]  /*4f70*/  UIMAD.WIDE.U32 UR8, UR5, UR22, URZ ;  /* 0x00000016050872a5 */ /* 0x000fe4000f8e00ff */
[----:B------:R-:W-:Y:S04]  /*4f80*/  USEL UR10, UR6, UR4, !UP4 ;  /* 0x00000004060a7287 */ /* 0x000fe8000e000000 */
[----:B------:R-:W-:Y:S01]  /*4f90*/  UIADD3 UR11, UPT, UPT, -UR10, URZ, URZ ;  /* 0x000000ff0a0b7290 */ /* 0x000fe2000fffe1ff */
[----:B------:R-:W-:Y:S02]  /*4fa0*/  @!UP0 UMOV UR4, UR9 ;  /* 0x0000000900048c82 */ /* 0x000fe40008000000 */
[----:B------:R-:W-:Y:S02]  /*4fb0*/  @!UP0 USHF.R.U32.HI UR4, URZ, UR23, UR4 ;  /* 0x00000017ff048299 */ /* 0x000fe40008011604 */
[----:B------:R-:W-:Y:S02]  /*4fc0*/  UIMAD UR8, UR42, UR11, UR6 ;  /* 0x0000000b2a0872a4 */ /* 0x000fe4000f8e0206 */
[----:B------:R-:W-:Y:S04]  /*4fd0*/  @!UP0 USEL UR4, UR5, UR4, !UP4 ;  /* 0x0000000405048287 */ /* 0x000fe8000e000000 */
[----:B------:R-:W-:Y:S02]  /*4fe0*/  @!UP0 UIMAD UR8, UR7, UR8, UR4 ;  /* 0x00000008070882a4 */ /* 0x000fe4000f8e0204 */
[----:B------:R-:W-:Y:S02]  /*4ff0*/  @!UP0 UIADD3 UR9, UPT, UPT, UR10, -UR4, URZ ;  /* 0x800000040a098290 */ /* 0x000fe4000fffe0ff */
[----:B------:R-:W-:Y:S02]  /*5000*/  UIADD3 UR4, UPT, UPT, -UR5, URZ, URZ ;  /* 0x000000ff05047290 */ /* 0x000fe4000fffe1ff */
[----:B------:R-:W-:Y:S02]  /*5010*/  UIADD3 UR7, UPT, UPT, -UR6, URZ, URZ ;  /* 0x000000ff06077290 */ /* 0x000fe4000fffe1ff */
[----:B------:R-:W-:Y:S02]  /*5020*/  @!UP0 UIMAD UR6, UR9, UR42, UR5 ;  /* 0x0000002a090682a4 */ /* 0x000fe4000f8e0205 */
[----:B------:R-:W-:Y:S02]  /*5030*/  UIMAD UR14, UR15, UR4, UR14 ;  /* 0x000000040f0e72a4 */ /* 0x000fe4000f8e020e */
[----:B------:R-:W-:Y:S01]  /*5040*/  UIMAD UR4, UR34, UR7, UR13 ;  /* 0x00000007220472a4 */ /* 0x000fe2000f8e020d */
[----:B------:R-:W-:Y:S02]  /*5050*/  @!UP0 UMOV UR5, UR8 ;  /* 0x0000000800058c82 */ /* 0x000fe40008000000 */
[----:B------:R-:W-:Y:S02]  /*5060*/  UIMAD UR14, UR5, UR15, UR14 ;  /* 0x0000000f050e72a4 */ /* 0x000fe4000f8e020e */
[----:B------:R-:W-:Y:S11]  /*5070*/  UIMAD UR13, UR6, UR34, UR4 ;  /* 0x00000022060d72a4 */ /* 0x000ff6000f8e0204 */
[----:B------:R-:W-:Y:S01]  /*5080*/  @!UPT UIADD3 URZ, UPT, UPT, URZ, URZ, URZ ;  /* 0x000000fffffff290 */ /* 0x000fe2000fffe0ff */
.L_x_97:
[----:B------:R-:W3:Y:S01]  /*5090*/  @!UP2 LDCU.128 UR8, c[0x0][0xb10] ;  /* 0x00016200ff08a7ac */ /* 0x000ee20008000c00 */
[C---:B----4-:R-:W-:Y:S02]  /*50a0*/  ISETP.NE.U32.AND P1, PT, R4.reuse, RZ, PT ;  /* 0x000000ff0400720c */ /* 0x050fe40003f25070 */
[----:B------:R-:W-:Y:S02]  /*50b0*/  ISETP.NE.U32.AND P0, PT, R4, RZ, PT ;  /* 0x000000ff0400720c */ /* 0x000fe40003f05070 */
[C---:B------:R-:W-:Y:S02]  /*50c0*/  ISETP.NE.AND.EX P1, PT, R5.reuse, RZ, PT, P1 ;  /* 0x000000ff0500720c */ /* 0x040fe40003f25310 */
[----:B------:R-:W-:Y:S01]  /*50d0*/  ISETP.NE.AND.EX P0, PT, R5, RZ, PT, P0 ;  /* 0x000000ff0500720c */ /* 0x000fe20003f05300 */
[----:B------:R-:W4:Y:S01]  /*50e0*/  @!UP2 LDCU UR5, c[0x0][0xb0c] ;  /* 0x00016180ff05a7ac */ /* 0x000f220008000800 */
[----:B------:R-:W-:Y:S01]  /*50f0*/  SHF.L.U32 R9, R15, 0x1f, RZ ;  /* 0x0000001f0f097819 */ /* 0x000fe200000006ff */
[----:B------:R-:W-:Y:S02]  /*5100*/  USHF.L.U32 UR26, UR24, 0x7, URZ ;  /* 0x00000007181a7899 */ /* 0x000fe400080006ff */
[----:B------:R-:W-:Y:S02]  /*5110*/  USHF.L.U32 UR27, UR20, 0x6, URZ ;  /* 0x00000006141b7899 */ /* 0x000fe400080006ff */
[----:B---3--:R-:W-:Y:S07]  /*5120*/  UIMAD.WIDE.U32 UR6, UR14, UR8, URZ ;  /* 0x000000080e0672a5 */ /* 0x008fee000f8e00ff */
[----:B------:R-:W-:Y:S01]  /*5130*/  @!UP2 UMOV UR4, UR7 ;  /* 0x000000070004ac82 */ /* 0x000fe20008000000 */
[----:B----4-:R-:W-:Y:S02]  /*5140*/  @!UP2 UISETP.NE.AND UP0, UPT, UR5, 0x1, UPT ;  /* 0x000000010500a88c */ /* 0x010fe4000bf05270 */
[----:B------:R-:W-:Y:S02]  /*5150*/  @!UP2 USHF.R.U32.HI UR4, URZ, UR9, UR4 ;  /* 0x00000009ff04a299 */ /* 0x000fe40008011604 */
[----:B------:R-:W-:Y:S02]  /*5160*/  UIMAD.WIDE.U32 UR6, UR13, UR11, URZ ;  /* 0x0000000b0d0672a5 */ /* 0x000fe4000f8e00ff */
[----:B------:R-:W-:Y:S02]  /*5170*/  @!UP2 USEL UR8, UR14, UR4, !UP0 ;  /* 0x000000040e08a287 */ /* 0x000fe4000c000000 */
[----:B------:R-:W-:Y:S03]  /*5180*/  @!UP2 UISETP.NE.AND UP0, UPT, UR10, 0x1, UPT ;  /* 0x000000010a00a88c */ /* 0x000fe6000bf05270 */
[----:B------:R-:W-:Y:S02]  /*5190*/  @!UP2 UMOV UR6, UR7 ;  /* 0x000000070006ac82 */ /* 0x000fe40008000000 */
[----:B------:R-:W3:Y:S02]  /*51a0*/  @!UP2 LDCU UR4, c[0x0][0xb20] ;  /* 0x00016400ff04a7ac */ /* 0x000ee40008000800 */
[----:B---3--:R-:W-:Y:S04]  /*51b0*/  @!UP2 USHF.R.U32.HI UR6, URZ, UR4, UR6 ;  /* 0x00000004ff06a299 */ /* 0x008fe80008011606 */
[----:B------:R-:W-:Y:S04]  /*51c0*/  @!UP2 USEL UR6, UR13, UR6, !UP0 ;  /* 0x000000060d06a287 */ /* 0x000fe8000c000000 */
[----:B------:R-:W-:Y:S02]  /*51d0*/  @!UP2 UIADD3 UR4, UPT, UPT, -UR8, UR6, URZ ;  /* 0x000000060804a290 */ /* 0x000fe4000fffe1ff */
[----:B------:R-:W-:Y:S02]  /*51e0*/  @!UP2 UIADD3 UR6, UPT, UPT, UR8, -UR6, URZ ;  /* 0x800000060806a290 */ /* 0x000fe4000fffe0ff */
[----:B------:R-:W-:Y:S02]  /*51f0*/  @!UP2 UIMAD UR14, UR4, UR5, UR14 ;  /* 0x00000005040ea2a4 */ /* 0x000fe4000f8e020e */
[----:B------:R-:W-:Y:S01]  /*5200*/  @!UP2 UIMAD UR13, UR6, UR10, UR13 ;  /* 0x0000000a060da2a4 */ /* 0x000fe2000f8e020d */
[----:B------:R-:W-:Y:S11]  /*5210*/  BRA.U UP3, `(.L_x_98) ;  /* 0x0000000103107547 */ /* 0x000ff6000b800000 */
[----:B--2---:R-:W-:Y:S04]  /*5220*/  MOV R0, UR41 ;  /* 0x0000002900007c02 */ /* 0x004fe80008000f00 */
[----:B------:R-:W-:Y:S04]  /*5230*/  SHF.L.U32 R11, R0, 0x1f, RZ ;  /* 0x0000001f000b7819 */ /* 0x000fe800000006ff */
[----:B------:R-:W2:Y:S02]  /*5240*/  SYNCS.PHASECHK.TRANS64.TRYWAIT P2, [UR21+0xf8], R11 ;  /* 0x0000f80bff0075a7 */ /* 0x000ea40008041115 */
[----:B--2---:R-:W-:Y:S05]  /*5250*/  @!P2 BRA `(.L_x_99) ;  /* 0x0000003c00a8a947 */ /* 0x004fea0003800000 */
.L_x_98:
[----:B------:R-:W-:Y:S05]  /*5260*/  @!P1 BRA `(.L_x_100) ;  /* 0x0000000000309947 */ /* 0x000fea0003800000 */
[----:B------:R-:W-:Y:S01]  /*5270*/  ISETP.NE.U32.AND P1, PT, R2, RZ, PT ;  /* 0x000000ff0200720c */ /* 0x000fe20003f25070 */
[----:B------:R-:W3:Y:S01]  /*5280*/  LDCU.64 UR4, c[0x0][0x358] ;  /* 0x00006b00ff0477ac */ /* 0x000ee20008000a00 */
[----:B------:R-:W-:Y:S02]  /*5290*/  IMAD.MOV.U32 R86, RZ, RZ, 0x1 ;  /* 0x00000001ff567424 */ /* 0x000fe400078e00ff */
[----:B------:R-:W-:Y:S11]  /*52a0*/  ISETP.NE.AND.EX P1, PT, R3, RZ, PT, P1 ;  /* 0x000000ff0300720c */ /* 0x000ff60003f25310 */
[----:B------:R-:W-:Y:S02]  /*52b0*/  @!UPT UIADD3 URZ, UPT, UPT, URZ, URZ, URZ ;  /* 0x000000fffffff290 */ /* 0x000fe4000fffe0ff */
[----:B--2---:R-:W2:Y:S01]  /*52c0*/  @P1 LDC.64 R10, c[0x0][0x888] ;  /* 0x00022200ff0a1b82 */ /* 0x004ea20000000a00 */
[----:B------:R-:W-:Y:S04]  /*52d0*/  @P1 IMAD R0, R4, UR36, RZ ;  /* 0x0000002404001c24 */ /* 0x000fe8000f8e02ff */
[----:B--2---:R-:W-:Y:S04]  /*52e0*/  @P1 IMAD.WIDE R10, R0, 0x4, R10 ;  /* 0x00000004000a1825 */ /* 0x004fe800078e020a */
[----:B------:R-:W-:Y:S01]  /*52f0*/  HFMA2 R0, -RZ, RZ, 0, 5.9604644775390625e-08 ;  /* 0x00000001ff007431 */ /* 0x000fe200000001ff */
[----:B---3-5:R3:W5:Y:S04]  /*5300*/  @P1 LDG.E R41, desc[UR4][R10.64] ;  /* 0x000000040a291981 */ /* 0x028768000c1e1900 */
[----:B------:R-:W-:Y:S01]  /*5310*/  @!P1 PRMT R86, R0, 0x7610, R86 ;  /* 0x0000761000569816 */ /* 0x000fe20000000056 */
[----:B---3--:R-:W4:Y:S06]  /*5320*/  @!P1 LDC R41, c[0x0][0x880] ;  /* 0x00022000ff299b82 */ /* 0x008f2c0000000800 */
.L_x_100:
[----:B----45:R-:W-:Y:S01]  /*5330*/  @!P0 FSETP.EQ.AND P1, PT, R41, RZ, PT ;  /* 0x000000ff2900820b */ /* 0x030fe20003f22000 */
[----:B------:R-:W-:Y:S01]  /*5340*/  @!UPT UIADD3 URZ, UPT, UPT, URZ, URZ, URZ ;  /* 0x000000fffffff290 */ /* 0x000fe2000fffe0ff */
[----:B------:R-:W-:Y:S11]  /*5350*/  @!P0 BRA `(.L_x_101) ;  /* 0x0000000000188947 */ /* 0x000ff60003800000 */
[----:B------:R-:W-:Y:S02]  /*5360*/  LOP3.LUT P0, RZ, R86, 0xff, RZ, 0xc0, !PT ;  /* 0x000000ff56ff7812 */ /* 0x000fe4000780c0ff */
[----:B------:R-:W-:Y:S04]  /*5370*/  ISETP.NE.U32.AND P1, PT, R2, RZ, PT ;  /* 0x000000ff0200720c */ /* 0x000fe80003f25070 */
[----:B------:R-:W-:Y:S04]  /*5380*/  ISETP.NE.AND.EX P1, PT, R3, RZ, PT, P1 ;  /* 0x000000ff0300720c */ /* 0x000fe80003f25310 */
[----:B------:R-:W-:Y:S03]  /*5390*/  PLOP3.LUT P1, PT, P1, PT, PT, 0x8, 0x80 ;  /* 0x000000000080781c */ /* 0x000fe60000f2e170 */
[----:B------:R-:W-:Y:S11]  /*53a0*/  @P0 FSETP.EQ.AND P1, PT, R41, RZ, PT ;  /* 0x000000ff2900020b */ /* 0x000ff60003f22000 */
[----:B------:R-:W-:Y:S02]  /*53b0*/  @!UPT UIADD3 URZ, UPT, UPT, URZ, URZ, URZ ;  /* 0x000000fffffff290 */ /* 0x000fe4000fffe0ff */
.L_x_101:
[----:B------:R-:W3:Y:S01]  /*53c0*/  SYNCS.PHASECHK.TRANS64.TRYWAIT P2, [UR21+0xe0], R9 ;  /* 0x0000e009ff0075a7 */ /* 0x000ee20008041115 */
[----:B------:R-:W-:Y:S04]  /*53d0*/  ELECT P0, URZ, PT ;  /* 0x0000000000ff782f */ /* 0x000fe80003800000 */
[----:B------:R-:W-:Y:S11]  /*53e0*/  PLOP3.LUT P1, PT, P1, P0, PT, 0xf2, 0x2f ;  /* 0x00000000002f781c */ /* 0x000ff60000f21e72 */
[----:B------:R-:W-:Y:S02]  /*53f0*/  @!UPT UIADD3 URZ, UPT, UPT, URZ, URZ, URZ ;  /* 0x000000fffffff290 */ /* 0x000fe4000fffe0ff */
[----:B------:R-:W-:Y:S05]  /*5400*/  @!P1 IADD3 R8, P0, PT, R16, 0x580, RZ ;  /* 0x0000058010089810 */ /* 0x000fea0007f1e0ff */
[----:B------:R-:W-:Y:S01]  /*5410*/  @!P1 IMAD.X R6, RZ, RZ, R17, P0 ;  /* 0x000000ffff069224 */ /* 0x000fe200000e0611 */
[----:B---3--:R-:W-:Y:S07]  /*5420*/  @!P2 BRA `(.L_x_102) ;  /* 0x0000003c004ca947 */ /* 0x008fee0003800000 */
.L_x_184:
[----:B------:R-:W-:Y:S01]  /*5430*/  @!P1 R2UR UR5, R8 ;  /* 0x00000000080592ca */ /* 0x000fe200000e0000 */
[----:B------:R-:W-:Y:S01]  /*5440*/  VOTEU.ALL UP0, P1 ;  /* 0x0000000000ff7886 */ /* 0x000fe20000800000 */
[----:B------:R-:W-:Y:S01]  /*5450*/  @!P1 R2UR UR4, R6 ;  /* 0x00000000060492ca */ /* 0x000fe200000e0000 */
[----:B------:R-:W-:Y:S01]  /*5460*/  UMOV UR16, 0x0 ;  /* 0x0000000000107882 */ /* 0x000fe20000000000 */
[----:B------:R-:W-:Y:S01]  /*5470*/  UMOV UR17, 0x10000000 ;  /* 0x1000000000117882 */ /* 0x000fe20000000000 */
[----:B------:R-:W-:Y:S01]  /*5480*/  UMOV UR28, UR36 ;  /* 0x00000024001c7c82 */ /* 0x000fe20008000000 */
[----:B------:R-:W-:Y:S01]  /*5490*/  @!UP0 UIADD3 UR24, UPT, UPT, UR21, 0x200, URZ ;  /* 0x0000020015188890 */ /* 0x000fe2000fffe0ff */
[----:B--2---:R-:W-:Y:S01]  /*54a0*/  @!P1 IMAD.MOV.U32 R0, RZ, RZ, 0x1000 ;  /* 0x00001000ff009424 */ /* 0x004fe200078e00ff */
[----:B------:R-:W-:Y:S01]  /*54b0*/  @!UP0 UIADD3 UR10, UPT, UPT, UR26, 0x40, URZ ;  /* 0x000000401a0a8890 */ /* 0x000fe2000fffe0ff */
[----:B------:R-:W-:Y:S01]  /*54c0*/  VIADD R14, R14, 0x1 ;  /* 0x000000010e0e7836 */ /* 0x000fe20000000000 */
[----:B------:R-:W-:Y:S01]  /*54d0*/  @!UP0 UIADD3 UR8, UPT, UPT, UR21, 0xa00, URZ ;  /* 0x00000a0015088890 */ /* 0x000fe2000fffe0ff */
[----:B------:R-:W-:Y:S02]  /*54e0*/  VOTEU.ALL UP0, P1 ;  /* 0x0000000000ff7886 */ /* 0x000fe40000800000 */
[----:B------:R-:W-:Y:S01]  /*54f0*/  IMAD.U32 R10, RZ, RZ, UR5 ;  /* 0x00000005ff0a7e24 */ /* 0x000fe2000f8e00ff */
[----:B------:R-:W-:Y:S01]  /*5500*/  UMOV UR9, UR25 ;  /* 0x0000001900097c82 */ /* 0x000fe20008000000 */
[----:B------:R-:W-:Y:S01]  /*5510*/  IMAD.U32 R11, RZ, RZ, UR4 ;  /* 0x00000004ff0b7e24 */ /* 0x000fe2000f8e00ff */
[----:B------:R-:W-:Y:S01]  /*5520*/  UMOV UR11, UR27 ;  /* 0x0000001b000b7c82 */ /* 0x000fe20008000000 */
[----:B------:R-:W-:Y:S01]  /*5530*/  UMOV UR12, UR36 ;  /* 0x00000024000c7c82 */ /* 0x000fe20008000000 */
[----:B------:R-:W-:Y:S01]  /*5540*/  @!P1 R2UR UR4, R10 ;  /* 0x000000000a0492ca */ /* 0x000fe200000e0000 */
[----:B------:R-:W-:Y:S01]  /*5550*/  UPRMT UR6, UR46, 0x654, UR25 ;  /* 0x000006542e067896 */ /* 0x000fe20008000019 */
[----:B------:R-:W-:Y:S11]  /*5560*/  @!P1 R2UR UR5, R11 ;  /* 0x000000000b0592ca */ /* 0x000ff600000e0000 */
[----:B------:R-:W-:Y:S02]  /*5570*/  @!UPT UIADD3 URZ, UPT, UPT, URZ, URZ, URZ ;  /* 0x000000fffffff290 */ /* 0x000fe4000fffe0ff */
[----:B------:R2:W-:Y:S01]  /*5580*/  @!UP0 UTMALDG.3D [UR24], [UR4], desc[UR16] ;  /* 0x00001018040085b4 */ /* 0x0005e20008011000 */
[----:B------:R-:W-:Y:S05]  /*5590*/  VOTEU.ALL UP0, P1 ;  /* 0x0000000000ff7886 */ /* 0x000fea0000800000 */
[----:B------:R2:W-:Y:S01]  /*55a0*/  @!UP0 UTMALDG.3D [UR8], [UR4], desc[UR16] ;  /* 0x00001008040085b4 */ /* 0x0005e20008011000 */
[----:B------:R2:W-:Y:S01]  /*55b0*/  @!P1 SYNCS.ARRIVE.TRANS64.RED.A0TR RZ, [UR21+0xd0], R0 ;  /* 0x0000d000ffff99a7 */ /* 0x0005e20008300415 */
[----:B------:R-:W-:Y:S01]  /*55c0*/  SYNCS.ARRIVE.TRANS64.RED.A1T0 RZ, [UR6], RZ ;  /* 0x000000ffffff79a7 */ /* 0x000fe20008100406 */
[----:B------:R-:W3:Y:S02]  /*55d0*/  SYNCS.PHASECHK.TRANS64.TRYWAIT P0, [UR21+0xe8], R9 ;  /* 0x0000e809ff0075a7 */ /* 0x000ee40008001115 */
[----:B--23--:R-:W-:Y:S05]  /*55e0*/  @!P0 BRA `(.L_x_103) ;  /* 0x0000003800f48947 */ /* 0x00cfea0003800000 */
.L_x_186:
[----:B------:R-:W-:Y:S01]  /*55f0*/  UIADD3 UR24, UPT, UPT, UR13, UR63, URZ ;  /* 0x0000003f0d187290 */ /* 0x000fe2000fffe0ff */
[----:B------:R-:W-:Y:S01]  /*5600*/  @!P1 IADD3 R6, P0, PT, R16, 0x580, RZ ;  /* 0x0000058010069810 */ /* 0x000fe20007f1e0ff */
[----:B------:R-:W-:Y:S01]  /*5610*/  UPLOP3.LUT UP3, UPT, UPT, UPT, UPT, 0x80, 0x8 ;  /* 0x000000000008789c */ /* 0x000fe20003f6f070 */
[----:B------:R-:W-:Y:S01]  /*5620*/  R2UR UR28, R88 ;  /* 0x00000000581c72ca */ /* 0x000fe200000e0000 */
[----:B------:R-:W-:Y:S01]  /*5630*/  VOTEU.ALL UP0, P1 ;  /* 0x0000000000ff7886 */ /* 0x000fe20000800000 */
[----:B------:R-:W-:Y:S01]  /*5640*/  @!P1 R2UR UR5, R6 ;  /* 0x00000000060592ca */ /* 0x000fe200000e0000 */
[----:B--2---:R-:W-:Y:S01]  /*5650*/  @!P1 IMAD.X R0, RZ, RZ, R17, P0 ;  /* 0x000000ffff009224 */ /* 0x004fe200000e0611 */
[----:B------:R-:W-:Y:S01]  /*5660*/  UMOV UR6, 0x0 ;  /* 0x0000000000067882 */ /* 0x000fe20000000000 */
[----:B------:R-:W-:Y:S01]  /*5670*/  UMOV UR7, 0x10000000 ;  /* 0x1000000000077882 */ /* 0x000fe20000000000 */
[----:B------:R-:W-:Y:S01]  /*5680*/  @!UP0 UIADD3 UR18, UPT, UPT, UR26, 0x20, URZ ;  /* 0x000000201a128890 */ /* 0x000fe2000fffe0ff */
[----:B------:R-:W-:Y:S01]  /*5690*/  ISETP.NE.AND P0, PT, R14, 0x2, PT ;  /* 0x000000020e00780c */ /* 0x000fe20003f05270 */
[----:B------:R-:W-:Y:S01]  /*56a0*/  @!UP0 UIADD3 UR16, UPT, UPT, UR21, 0x1200, URZ ;  /* 0x0000120015108890 */ /* 0x000fe2000fffe0ff */
[----:B------:R-:W-:Y:S01]  /*56b0*/  @!P1 R2UR UR4, R0 ;  /* 0x00000000000492ca */ /* 0x000fe200000e0000 */
[----:B------:R-:W-:Y:S01]  /*56c0*/  @!UP0 UIADD3 UR17, UPT, UPT, UR21, 0xd8, URZ ;  /* 0x000000d815118890 */ /* 0x000fe2000fffe0ff */
[----:B------:R-:W-:Y:S01]  /*56d0*/  SEL R0, RZ, 0x1, P0 ;  /* 0x00000001ff007807 */ /* 0x000fe20000000000 */
[----:B------:R-:W-:Y:S01]  /*56e0*/  @!UP0 UIADD3 UR10, UPT, UPT, UR26, 0x60, URZ ;  /* 0x000000601a0a8890 */ /* 0x000fe2000fffe0ff */
[----:B------:R-:W-:Y:S01]  /*56f0*/  LOP3.LUT R15, R15, 0x1, RZ, 0x3c, !PT ;  /* 0x000000010f0f7812 */ /* 0x000fe200078e3cff */
[----:B------:R-:W-:Y:S01]  /*5700*/  @!UP0 UIADD3 UR8, UPT, UPT, UR21, 0x1a00, URZ ;  /* 0x00001a0015088890 */ /* 0x000fe2000fffe0ff */
[----:B------:R-:W-:Y:S01]  /*5710*/  IMAD.U32 R8, RZ, RZ, UR5 ;  /* 0x00000005ff087e24 */ /* 0x000fe2000f8e00ff */
[----:B------:R-:W-:Y:S01]  /*5720*/  VOTEU.ALL UP0, P1 ;  /* 0x0000000000ff7886 */ /* 0x000fe20000800000 */
[----:B------:R-:W-:Y:S01]  /*5730*/  UMOV UR19, UR27 ;  /* 0x0000001b00137c82 */ /* 0x000fe20008000000 */
[----:B------:R-:W-:Y:S01]  /*5740*/  UMOV UR20, UR36 ;  /* 0x0000002400147c82 */ /* 0x000fe20008000000 */
[----:B------:R-:W-:Y:S01]  /*5750*/  UMOV UR11, UR27 ;  /* 0x0000001b000b7c82 */ /* 0x000fe20008000000 */
[----:B------:R-:W-:Y:S01]  /*5760*/  UMOV UR12, UR36 ;  /* 0x00000024000c7c82 */ /* 0x000fe20008000000 */
[----:B------:R-:W-:Y:S01]  /*5770*/  UMOV UR9, UR17 ;  /* 0x0000001100097c82 */ /* 0x000fe20008000000 */
[----:B------:R-:W-:Y:S01]  /*5780*/  IMAD.U32 R9, RZ, RZ, UR4 ;  /* 0x00000004ff097e24 */ /* 0x000fe2000f8e00ff */
[----:B------:R-:W-:Y:S01]  /*5790*/  @!P1 R2UR UR4, R8 ;  /* 0x00000000080492ca */ /* 0x000fe200000e0000 */
[----:B------:R-:W-:Y:S01]  /*57a0*/  UMOV UR36, UR29 ;  /* 0x0000001d00247c82 */ /* 0x000fe20008000000 */
[----:B------:R-:W-:Y:S02]  /*57b0*/  LOP3.LUT R13, R13, R0, RZ, 0x3c, !PT ;  /* 0x000000000d0d7212 */ /* 0x000fe400078e3cff */
[----:B------:R-:W-:Y:S02]  /*57c0*/  @!P1 R2UR UR5, R9 ;  /* 0x00000000090592ca */ /* 0x000fe400000e0000 */
[----:B------:R-:W-:Y:S11]  /*57d0*/  SEL R14, R14, RZ, P0 ;  /* 0x000000ff0e0e7207 */ /* 0x000ff60000000000 */
[----:B------:R2:W-:Y:S01]  /*57e0*/  @!UP0 UTMALDG.3D [UR16], [UR4], desc[UR6] ;  /* 0x00000610040085b4 */ /* 0x0005e20008011000 */
[----:B------:R-:W-:Y:S05]  /*57f0*/  VOTEU.ALL UP0, P1 ;  /* 0x0000000000ff7886 */ /* 0x000fea0000800000 */
[----:B------:R3:W-:Y:S01]  /*5800*/  @!UP0 UTMALDG.3D [UR8], [UR4], desc[UR6] ;  /* 0x00000608040085b4 */ /* 0x0007e20008011000 */
[----:B------:R3:W-:Y:S01]  /*5810*/  @!P1 SYNCS.ARRIVE.TRANS64.RED.A0TR RZ, [UR21+0xd8], R7 ;  /* 0x0000d807ffff99a7 */ /* 0x0007e20008300415 */
[----:B------:R-:W-:Y:S01]  /*5820*/  SYNCS.ARRIVE.TRANS64.RED.A1T0 RZ, [UR37], RZ ;  /* 0x000000ffffff79a7 */ /* 0x000fe20008100425 */
[----:B--2---:R-:W-:Y:S01]  /*5830*/  UIADD3 UR20, UPT, UPT, UR14, UR28, URZ ;  /* 0x0000001c0e147290 */ /* 0x004fe2000fffe0ff */
[----:B------:R-:W-:Y:S11]  /*5840*/  BRA.U UP1, `(.L_x_104) ;  /* 0xfffffff101f07547 */ /* 0x000ff6000b83ffff */
[----:B------:R-:W-:-:S04]  /*5850*/  SHF.L.U32 R3, R15, 0x1f, RZ ;  /* 0x0000001f0f037819 */ /* 0x000fc800000006ff */
[----:B------:R-:W2:Y:S02]  /*5860*/  SYNCS.PHASECHK.TRANS64.TRYWAIT P0, [UR21+0xe0], R3 ;  /* 0x0000e003ff0075a7 */ /* 0x000ea40008001115 */
[----:B--2---:R-:W-:Y:S05]  /*5870*/  @!P0 BRA `(.L_x_105) ;  /* 0x0000003800688947 */ /* 0x004fea0003800000 */
.L_x_188:
[----:B--2---:R-:W-:-:S07]  /*5880*/  MOV R0, UR21 ;  /* 0x0000001500007c02 */ /* 0x004fce0008000f00 */
.L_x_106:
[----:B--2---:R-:W-:-:S04]  /*5890*/  SHF.L.U32 R3, R15, 0x1f, RZ ;  /* 0x0000001f0f037819 */ /* 0x004fc800000006ff */
[----:B------:R2:W4:Y:S03]  /*58a0*/  SYNCS.PHASECHK.TRANS64.TRYWAIT P0, [R0+URZ+0xe8], R3 ;  /* 0x0000e803000075a7 */ /* 0x00052600080011ff */
[----:B----4-:R-:W-:Y:S05]  /*58b0*/  @!P0 NANOSLEEP.SYNCS 0x989680 ;  /* 0x009896800000895d */ /* 0x010fea0003900000 */
[----:B------:R-:W4:Y:S02]  /*58c0*/  @!P0 SYNCS.PHASECHK.TRANS64 P0, [R0+URZ+0xe8], R3 ;  /* 0x0000e803000085a7 */ /* 0x000f2400080010ff */
[----:B-1-34-:R-:W-:Y:S05]  /*58d0*/  @P0 EXIT ;  /* 0x000000000000094d */ /* 0x01afea0003800000 */
[----:B------:R-:W-:Y:S05]  /*58e0*/  BRA `(.L_x_106) ;  /* 0xfffffffc00e87947 */ /* 0x000fea000383ffff */
.L_x_95:
[----:B------:R-:W-:-:S06]  /*58f0*/  UISETP.GE.AND UP0, UPT, UR25, 0x4, UPT ;  /* 0x000000041900788c */ /* 0x000fcc000bf06270 */
[----:B------:R-:W-:-:S13]  /*5900*/  PLOP3.LUT P0, PT, PT, PT, UP0, 0x80, 0x8 ;  /* 0x000000000008781c */ /* 0x000fda0003f0f008 */
[----:B------:R-:W-:Y:S05]  /*5910*/  @!P0 EXIT ;  /* 0x000000000000894d */ /* 0x000fea0003800000 */
[----:B------:R-:W-:Y:S01]  /*5920*/  BAR.SYNC.DEFER_BLOCKING 0x6, 0xa0 ;  /* 0x0182800000007b1d */ /* 0x000fe20000010000 */
[----:B------:R-:W-:Y:S01]  /*5930*/  IMAD.SHL.U32 R4, R87, 0x200000, RZ ;  /* 0x0020000057047824 */ /* 0x000fe200078e00ff */
[----:B------:R-:W-:Y:S01]  /*5940*/  CS2R R94, SRZ ;  /* 0x00000000005e7805 */ /* 0x000fe2000001ff00 */
[C---:B------:R-:W-:Y:S01]  /*5950*/  IMAD.SHL.U32 R85, R97.reuse, 0x20, RZ ;  /* 0x0000002061557824 */ /* 0x040fe200078e00ff */
[----:B------:R-:W-:Y:S01]  /*5960*/  CS2R R92, SRZ ;  /* 0x00000000005c7805 */ /* 0x000fe2000001ff00 */
[C---:B------:R-:W-:Y:S01]  /*5970*/  IMAD.U32 R37, R97.reuse, 0x10000, RZ ;  /* 0x0001000061257824 */ /* 0x040fe200078e00ff */
[----:B------:R-:W-:Y:S02]  /*5980*/  UMOV UR44, 0x400 ;  /* 0x00000400002c7882 */ /* 0x000fe40000000000 */
[----:B------:R-:W1:Y:S01]  /*5990*/  LDC.64 R82, c[0x0][0x8b0] ;  /* 0x00022c00ff527b82 */ /* 0x000e620000000a00 */
[----:B------:R-:W-:Y:S01]  /*59a0*/  ULEA UR44, UR46, UR44, 0x18 ;  /* 0x0000002c2e2c7291 */ /* 0x000fe2000f8ec0ff */
[----:B------:R-:W-:Y:S01]  /*59b0*/  IMAD.SHL.U32 R5, R97, 0x4, RZ ;  /* 0x0000000461057824 */ /* 0x000fe200078e00ff */
[----:B------:R-:W-:Y:S01]  /*59c0*/  LOP3.LUT R4, R4, 0x200000, RZ, 0xc0, !PT ;  /* 0x0020000004047812 */ /* 0x000fe200078ec0ff */
[----:B------:R-:W-:Y:S01]  /*59d0*/  IMAD.SHL.U32 R7, R87, 0x400, RZ ;  /* 0x0000040057077824 */ /* 0x000fe200078e00ff */
[C---:B------:R-:W-:Y:S01]  /*59e0*/  LOP3.LUT R6, R85.reuse, 0x80, RZ, 0xc0, !PT ;  /* 0x0000008055067812 */ /* 0x040fe200078ec0ff */
[----:B------:R-:W-:Y:S01]  /*59f0*/  UIADD3 UR4, UPT, UPT, UR44, 0x2200, URZ ;  /* 0x000022002c047890 */ /* 0x000fe2000fffe0ff */
[C---:B------:R-:W-:Y:S01]  /*5a00*/  LOP3.LUT R84, R85.reuse, 0xb60, RZ, 0xc0, !PT ;  /* 0x00000b6055547812 */ /* 0x040fe200078ec0ff */
[----:B------:R-:W2:Y:S01]  /*5a10*/  LDC.64 R80, c[0x0][0x8a8] ;  /* 0x00022a00ff507b82 */ /* 0x000ea20000000a00 */
[----:B------:R-:W-:Y:S01]  /*5a20*/  LOP3.LUT R37, R4, 0x400000, R37, 0xf8, !PT ;  /* 0x0040000004257812 */ /* 0x000fe200078ef825 */
[----:B------:R-:W-:Y:S01]  /*5a30*/  IMAD.MOV.U32 R36, RZ, RZ, RZ ;  /* 0x000000ffff247224 */ /* 0x000fe200078e00ff */
[----:B------:R-:W-:Y:S01]  /*5a40*/  LOP3.LUT R5, R6, 0x10, R5, 0xf8, !PT ;  /* 0x0000001006057812 */ /* 0x000fe200078ef805 */
[----:B------:R-:W-:Y:S01]  /*5a50*/  IMAD.MOV.U32 R91, RZ, RZ, RZ ;  /* 0x000000ffff5b7224 */ /* 0x000fe200078e00ff */
[----:B------:R-:W-:Y:S01]  /*5a60*/  LOP3.LUT R84, R84, 0x400, R7, 0xf8, !PT ;  /* 0x0000040054547812 */ /* 0x000fe200078ef807 */
[----:B------:R-:W-:Y:S01]  /*5a70*/  IMAD.U32 R96, RZ, RZ, UR4 ;  /* 0x00000004ff607e24 */ /* 0x000fe2000f8e00ff */
[----:B------:R-:W-:Y:S01]  /*5a80*/  LOP3.LUT P0, RZ, R85, 0x80, RZ, 0xc0, !PT ;  /* 0x0000008055ff7812 */ /* 0x000fe2000780c0ff */
[----:B------:R-:W3:Y:S01]  /*5a90*/  LDCU UR58, c[0x0][0x370] ;  /* 0x00006e00ff3a77ac */ /* 0x000ee20008000800 */
[----:B------:R-:W4:Y:S01]  /*5aa0*/  LDS R0, [UR44+0x1b0] ;  /* 0x0001b02cff007984 */ /* 0x000f220008000800 */
[----:B------:R-:W-:-:S02]  /*5ab0*/  LOP3.LUT R84, R84, R5, RZ, 0xfc, !PT ;  /* 0x0000000554547212 */ /* 0x000fc400078efcff */
[----:B------:R-:W-:Y:S01]  /*5ac0*/  P2R R4, PR, RZ, 0x1 ;  /* 0x00000001ff047803 */ /* 0x000fe20000000000 */
[----:B------:R-:W1:Y:S01]  /*5ad0*/  LDCU UR43, c[0x0][0xb0c] ;  /* 0x00016180ff2b77ac */ /* 0x000e620008000800 */
[----:B------:R-:W-:Y:S01]  /*5ae0*/  LOP3.LUT R97, R97, 0x60, RZ, 0xc0, !PT ;  /* 0x0000006061617812 */ /* 0x000fe200078ec0ff */
[----:B------:R-:W1:Y:S01]  /*5af0*/  LDCU UR39, c[0x0][0xb30] ;  /* 0x00016600ff2777ac */ /* 0x000e620008000800 */
[----:B------:R-:W1:Y:S01]  /*5b00*/  LDCU.64 UR56, c[0x0][0x888] ;  /* 0x00011100ff3877ac */ /* 0x000e620008000a00 */
[----:B------:R-:W1:Y:S01]  /*5b10*/  LDCU.64 UR40, c[0x0][0xb28] ;  /* 0x00016500ff2877ac */ /* 0x000e620008000a00 */
[----:B------:R-:W1:Y:S01]  /*5b20*/  LDCU.64 UR60, c[0x0][0x890] ;  /* 0x00011200ff3c77ac */ /* 0x000e620008000a00 */
[----:B------:R-:W1:Y:S01]  /*5b30*/  LDCU.128 UR52, c[0x0][0xb10] ;  /* 0x00016200ff3477ac */ /* 0x000e620008000c00 */
[----:B------:R-:W1:Y:S01]  /*5b40*/  LDCU UR47, c[0x0][0x374] ;  /* 0x00006e80ff2f77ac */ /* 0x000e620008000800 */
[----:B------:R-:W-:Y:S01]  /*5b50*/  UIADD3 UR62, UPT, UPT, UR44, 0x200, URZ ;  /* 0x000002002c3e7890 */ /* 0x000fe2000fffe0ff */
[----:B-1234-:R-:W-:-:S11]  /*5b60*/  IMAD.IADD R37, R0, 0x1, R37 ;  /* 0x0000000100257824 */ /* 0x01efd600078e0225 */
.L_x_132:
[C---:B------:R-:W-:Y:S02]  /*5b70*/  LEA R3, R91.reuse, UR44, 0x3 ;  /* 0x0000002c5b037c11 */ /* 0x040fe4000f8e18ff */
[----:B------:R-:W-:Y:S02]  /*5b80*/  SHF.L.U32 R0, R94, 0x1f, RZ ;  /* 0x0000001f5e007819 */ /* 0x000fe400000006ff */
[----:B------:R-:W-:Y:S02]  /*5b90*/  LEA R5, R91, UR44, 0x4 ;  /* 0x0000002c5b057c11 */ /* 0x000fe4000f8e20ff */
[----:B-1----:R-:W1:Y:S02]  /*5ba0*/  SYNCS.PHASECHK.TRANS64.TRYWAIT P0, [R3+URZ+0x100], R0 ;  /* 0x00010000030075a7 */ /* 0x002e6400080011ff */
[----:B-1----:R-:W-:Y:S05]  /*5bb0*/  @!P0 BRA `(.L_x_107) ;  /* 0x0000003400b08947 */ /* 0x002fea0003800000 */
.L_x_189:
        /* <DEDUP_REMOVED lines=11> */
[----:B------:R-:W-:Y:S01]  /*5c70*/  PLOP3.LUT P0, PT, PT, PT, UP1, 0x80, 0x8 ;  /* 0x000000000008781c */ /* 0x000fe20003f0f018 */
[----:B------:R-:W-:Y:S11]  /*5c80*/  UP2UR UR45, UPR, URZ, 0x2 ;  /* 0x00000002ff2d7883 */ /* 0x000ff60008000000 */
[----:B------:R-:W-:Y:S01]  /*5c90*/  @!UPT UIADD3 URZ, UPT, UPT, URZ, URZ, URZ ;  /* 0x000000fffffff290 */ /* 0x000fe2000fffe0ff */
[----:B-1----:R-:W-:Y:S02]  /*5ca0*/  @P0 SHF.R.U32.HI R0, RZ, 0x10, R5 ;  /* 0x00000010ff000819 */ /* 0x002fe40000011605 */
        /* <DEDUP_REMOVED lines=12> */
[----:B------:R-:W2:Y:S01]  /*5d70*/  LDCU UR12, c[0x0][0xb20] ;  /* 0x00016400ff0c77ac */ /* 0x000ea20008000800 */
[----:B------:R-:W-:Y:S02]  /*5d80*/  UIMAD.WIDE.U32 UR4, UR47, UR55, URZ ;  /* 0x000000372f0472a5 */ /* 0x000fe4000f8e00ff */
[----:B------:R-:W-:Y:S02]  /*5d90*/  UIMAD.WIDE.U32 UR6, UR58, UR52, URZ ;  /* 0x000000343a0672a5 */ /* 0x000fe4000f8e00ff */
[----:B------:R-:W-:Y:S02]  /*5da0*/  UISETP.NE.AND UP0, UPT, UR54, 0x1, UPT ;  /* 0x000000013600788c */ /* 0x000fe4000bf05270 */
[----:B------:R-:W-:Y:S02]  /*5db0*/  UIMAD.WIDE.U32 UR8, UR37, UR55, URZ ;  /* 0x00000037250872a5 */ /* 0x000fe4000f8e00ff */
[----:B------:R-:W-:Y:S02]  /*5dc0*/  UIMAD.WIDE.U32 UR10, UR38, UR52, URZ ;  /* 0x00000034260a72a5 */ /* 0x000fe4000f8e00ff */
[----:B------:R-:W-:Y:S02]  /*5dd0*/  UISETP.NE.AND UP1, UPT, UR43, 0x1, UPT ;  /* 0x000000012b00788c */ /* 0x000fe4000bf25270 */
[----:B------:R-:W-:Y:S01]  /*5de0*/  UISETP.NE.AND UP2, UPT, UR42, 0x1, UPT ;  /* 0x000000012a00788c */ /* 0x000fe2000bf45270 */
[----:B------:R-:W-:Y:S02]  /*5df0*/  UMOV UR4, UR5 ;  /* 0x0000000500047c82 */ /* 0x000fe40008000000 */
[----:B--2---:R-:W-:Y:S03]  /*5e00*/  USHF.R.U32.HI UR5, URZ, UR12, UR4 ;  /* 0x0000000cff057299 */ /* 0x004fe60008011604 */
[----:B------:R-:W-:Y:S02]  /*5e10*/  UMOV UR4, UR7 ;  /* 0x0000000700047c82 */ /* 0x000fe40008000000 */
[----:B------:R-:W-:Y:S02]  /*5e20*/  USHF.R.U32.HI UR7, URZ, UR53, UR4 ;  /* 0x00000035ff077299 */ /* 0x000fe40008011604 */
[----:B------:R-:W-:Y:S02]  /*5e30*/  USEL UR4, UR47, UR5, !UP0 ;  /* 0x000000052f047287 */ /* 0x000fe4000c000000 */
[----:B------:R-:W-:Y:S01]  /*5e40*/  USEL UR7, UR58, UR7, !UP1 ;  /* 0x000000073a077287 */ /* 0x000fe2000c800000 */
[----:B------:R-:W-:Y:S01]  /*5e50*/  UMOV UR5, UR9 ;  /* 0x0000000900057c82 */ /* 0x000fe20008000000 */
[----:B------:R-:W-:Y:S02]  /*5e60*/  UIMAD.WIDE.U32 UR8, UR4, UR40, URZ ;  /* 0x00000028040872a5 */ /* 0x000fe4000f8e00ff */
[----:B------:R-:W-:Y:S03]  /*5e70*/  USHF.R.U32.HI UR6, URZ, UR12, UR5 ;  /* 0x0000000cff067299 */ /* 0x000fe60008011605 */
[----:B------:R-:W-:Y:S01]  /*5e80*/  UMOV UR5, UR11 ;  /* 0x0000000b00057c82 */ /* 0x000fe20008000000 */
[----:B------:R-:W-:Y:S02]  /*5e90*/  UIMAD.WIDE.U32 UR10, UR7, UR40, URZ ;  /* 0x00000028070a72a5 */ /* 0x000fe4000f8e00ff */
[----:B------:R-:W-:Y:S02]  /*5ea0*/  USHF.R.U32.HI UR12, URZ, UR53, UR5 ;  /* 0x00000035ff0c7299 */ /* 0x000fe40008011605 */
[----:B------:R-:W-:Y:S01]  /*5eb0*/  USEL UR6, UR37, UR6, !UP0 ;  /* 0x0000000625067287 */ /* 0x000fe2000c000000 */
[----:B------:R-:W-:Y:S02]  /*5ec0*/  UMOV UR5, UR9 ;  /* 0x0000000900057c82 */ /* 0x000fe40008000000 */
[----:B------:R-:W-:Y:S01]  /*5ed0*/  UMOV UR10, UR11 ;  /* 0x0000000b000a7c82 */ /* 0x000fe20008000000 */
[----:B------:R-:W-:Y:S02]  /*5ee0*/  @UP2 USHF.R.U32.HI UR4, URZ, UR41, UR5 ;  /* 0x00000029ff042299 */ /* 0x000fe40008011605 */
[----:B------:R-:W-:Y:S02]  /*5ef0*/  @UP2 USHF.R.U32.HI UR7, URZ, UR41, UR10 ;  /* 0x00000029ff072299 */ /* 0x000fe4000801160a */
[----:B------:R-:W-:Y:S02]  /*5f00*/  UIMAD UR4, UR42, UR4, URZ ;  /* 0x000000042a0472a4 */ /* 0x000fe4000f8e02ff */
[----:B------:R-:W-:Y:S02]  /*5f10*/  UIMAD.WIDE.U32 UR10, UR6, UR40, URZ ;  /* 0x00000028060a72a5 */ /* 0x000fe4000f8e00ff */
[----:B------:R-:W-:Y:S02]  /*5f20*/  USEL UR5, UR38, UR12, !UP1 ;  /* 0x0000000c26057287 */ /* 0x000fe4000c800000 */
[----:B------:R-:W-:Y:S02]  /*5f30*/  UIMAD UR8, UR42, UR7, URZ ;  /* 0x000000072a0872a4 */ /* 0x000fe4000f8e02ff */
[----:B------:R-:W-:Y:S03]  /*5f40*/  UISETP.GE.AND UP0, UPT, UR6, UR4, UPT ;  /* 0x000000040600728c */ /* 0x000fe6000bf06270 */
[----:B------:R-:W-:Y:S01]  /*5f50*/  UMOV UR4, UR11 ;  /* 0x0000000b00047c82 */ /* 0x000fe20008000000 */
[----:B------:R-:W-:Y:S02]  /*5f60*/  UISETP.GE.OR UP0, UPT, UR5, UR8, UP0 ;  /* 0x000000080500728c */ /* 0x000fe40008706670 */
[----:B------:R-:W-:Y:S02]  /*5f70*/  USHF.R.U32.HI UR4, URZ, UR41, UR4 ;  /* 0x00000029ff047299 */ /* 0x000fe40008011604 */
[----:B------:R-:W-:Y:S02]  /*5f80*/  UIMAD.WIDE.U32 UR8, UR5, UR40, URZ ;  /* 0x00000028050872a5 */ /* 0x000fe4000f8e00ff */
[----:B------:R-:W-:Y:S02]  /*5f90*/  USEL UR11, UR6, UR4, !UP2 ;  /* 0x00000004060b7287 */ /* 0x000fe4000d000000 */
[----:B------:R-:W-:Y:S02]  /*5fa0*/  UIADD3 UR8, UPT, UPT, -UR5, URZ, URZ ;  /* 0x000000ff05087290 */ /* 0x000fe4000fffe1ff */
[----:B------:R-:W-:Y:S01]  /*5fb0*/  UIADD3 UR10, UPT, UPT, -UR11, URZ, URZ ;  /* 0x000000ff0b0a7290 */ /* 0x000fe2000fffe1ff */
[----:B------:R-:W-:Y:S01]  /*5fc0*/  @!UP0 UMOV UR4, UR9 ;  /* 0x0000000900048c82 */ /* 0x000fe20008000000 */
[----:B------:R-:W-:Y:S02]  /*5fd0*/  UIADD3 UR9, UPT, UPT, -UR6, URZ, URZ ;  /* 0x000000ff06097290 */ /* 0x000fe4000fffe1ff */
[----:B------:R-:W-:Y:S02]  /*5fe0*/  @!UP0 USHF.R.U32.HI UR4, URZ, UR41, UR4 ;  /* 0x00000029ff048299 */ /* 0x000fe40008011604 */
[----:B------:R-:W-:Y:S02]  /*5ff0*/  UIMAD UR10, UR42, UR10, UR6 ;  /* 0x0000000a2a0a72a4 */ /* 0x000fe4000f8e0206 */
[----:B------:R-:W-:Y:S04]  /*6000*/  @!UP0 USEL UR4, UR5, UR4, !UP2 ;  /* 0x0000000405048287 */ /* 0x000fe8000d000000 */
[----:B------:R-:W-:Y:S02]  /*6010*/  @!UP0 UIMAD UR10, UR7, UR10, UR4 ;  /* 0x0000000a070a82a4 */ /* 0x000fe4000f8e0204 */
[----:B------:R-:W-:Y:S02]  /*6020*/  @!UP0 UIADD3 UR11, UPT, UPT, UR11, -UR4, URZ ;  /* 0x800000040b0b8290 */ /* 0x000fe4000fffe0ff */
[----:B------:R-:W-:Y:S02]  /*6030*/  UIMAD UR7, UR43, UR8, UR38 ;  /* 0x000000082b0772a4 */ /* 0x000fe4000f8e0226 */
[----:B------:R-:W-:Y:S02]  /*6040*/  @!UP0 UIMAD UR6, UR11, UR42, UR5 ;  /* 0x0000002a0b0682a4 */ /* 0x000fe4000f8e0205 */
[----:B------:R-:W-:Y:S01]  /*6050*/  UIMAD UR4, UR54, UR9, UR37 ;  /* 0x00000009360472a4 */ /* 0x000fe2000f8e0225 */
[----:B------:R-:W-:Y:S02]  /*6060*/  @!UP0 UMOV UR5, UR10 ;  /* 0x0000000a00058c82 */ /* 0x000fe40008000000 */
[----:B------:R-:W-:Y:S02]  /*6070*/  UIMAD UR38, UR5, UR43, UR7 ;  /* 0x0000002b052672a4 */ /* 0x000fe4000f8e0207 */
[----:B------:R-:W-:Y:S11]  /*6080*/  UIMAD UR37, UR6, UR54, UR4 ;  /* 0x00000036062572a4 */ /* 0x000ff6000f8e0204 */
[----:B------:R-:W-:Y:S01]  /*6090*/  @!UPT UIADD3 URZ, UPT, UPT, URZ, URZ, URZ ;  /* 0x000000fffffff290 */ /* 0x000fe2000fffe0ff */
.L_x_108:
[----:B------:R-:W-:Y:S01]  /*60a0*/  UISETP.NE.AND UP0, UPT, UR39, 0x1, UPT ;  /* 0x000000012700788c */ /* 0x000fe2000bf05270 */
[----:B------:R-:W-:Y:S01]  /*60b0*/  IADD3 R91, PT, PT, R91, 0x1, RZ ;  /* 0x000000015b5b7810 */ /* 0x000fe20007ffe0ff */
[----:B------:R-:W-:Y:S02]  /*60c0*/  USHF.L.U32 UR50, UR20, 0x6, URZ ;  /* 0x0000000614327899 */ /* 0x000fe400080006ff */
[----:B------:R-:W-:Y:S07]  /*60d0*/  USHF.L.U32 UR49, UR24, 0x7, URZ ;  /* 0x0000000718317899 */ /* 0x000fee00080006ff */
[----:B------:R-:W2:Y:S01]  /*60e0*/  @!UP0 LDCU.128 UR12, c[0x0][0xb10] ;  /* 0x00016200ff0c87ac */ /* 0x000ea20008000c00 */
[----:B------:R-:W3:Y:S01]  /*60f0*/  @!UP0 LDCU UR5, c[0x0][0xb0c] ;  /* 0x00016180ff0587ac */ /* 0x000ee20008000800 */
[----:B------:R-:W4:Y:S01]  /*6100*/  @!UP0 LDCU UR10, c[0x0][0xb20] ;  /* 0x00016400ff0a87ac */ /* 0x000f220008000800 */
[----:B--2---:R-:W-:Y:S02]  /*6110*/  UIMAD.WIDE.U32 UR8, UR38, UR12, URZ ;  /* 0x0000000c260872a5 */ /* 0x004fe4000f8e00ff */
[----:B------:R-:W-:Y:S02]  /*6120*/  UIMAD.WIDE.U32 UR6, UR37, UR15, URZ ;  /* 0x0000000f250672a5 */ /* 0x000fe4000f8e00ff */
[----:B------:R-:W-:Y:S03]  /*6130*/  @!UP0 UISETP.NE.AND UP1, UPT, UR14, 0x1, UPT ;  /* 0x000000010e00888c */ /* 0x000fe6000bf25270 */
[----:B------:R-:W-:Y:S01]  /*6140*/  @!UP0 UMOV UR4, UR9 ;  /* 0x0000000900048c82 */ /* 0x000fe20008000000 */
[----:B---3--:R-:W-:Y:S02]  /*6150*/  @!UP0 UISETP.NE.AND UP2, UPT, UR5, 0x1, UPT ;  /* 0x000000010500888c */ /* 0x008fe4000bf45270 */
[----:B------:R-:W-:Y:S01]  /*6160*/  @!UP0 USHF.R.U32.HI UR4, URZ, UR13, UR4 ;  /* 0x0000000dff048299 */ /* 0x000fe20008011604 */
[----:B------:R-:W-:Y:S02]  /*6170*/  @!UP0 UMOV UR6, UR7 ;  /* 0x0000000700068c82 */ /* 0x000fe40008000000 */
[----:B----4-:R-:W-:Y:S02]  /*6180*/  @!UP0 USHF.R.U32.HI UR6, URZ, UR10, UR6 ;  /* 0x0000000aff068299 */ /* 0x010fe40008011606 */
[----:B------:R-:W-:Y:S02]  /*6190*/  @!UP0 USEL UR7, UR38, UR4, !UP2 ;  /* 0x0000000426078287 */ /* 0x000fe4000d000000 */
[----:B------:R-:W-:Y:S04]  /*61a0*/  @!UP0 USEL UR6, UR37, UR6, !UP1 ;  /* 0x0000000625068287 */ /* 0x000fe8000c800000 */
[----:B------:R-:W-:Y:S02]  /*61b0*/  @!UP0 UIADD3 UR4, UPT, UPT, -UR7, UR6, URZ ;  /* 0x0000000607048290 */ /* 0x000fe4000fffe1ff */
[----:B------:R-:W-:Y:S02]  /*61c0*/  @!UP0 UIADD3 UR6, UPT, UPT, UR7, -UR6, URZ ;  /* 0x8000000607068290 */ /* 0x000fe4000fffe0ff */
[----:B------:R-:W-:Y:S02]  /*61d0*/  @!UP0 UIMAD UR38, UR4, UR5, UR38 ;  /* 0x00000005042682a4 */ /* 0x000fe4000f8e0226 */
[----:B------:R-:W-:Y:S02]  /*61e0*/  @!UP0 UIMAD UR37, UR6, UR14, UR37 ;  /* 0x0000000e062582a4 */ /* 0x000fe4000f8e0225 */
[----:B------:R-:W-:Y:S09]  /*61f0*/  ULOP3.LUT UP0, URZ, UR62, 0x90, URZ, 0xc0, !UPT ;  /* 0x000000903eff7892 */ /* 0x000ff2000f80c0ff */
[----:B------:R-:W-:Y:S05]  /*6200*/  BRA.U !UP0, `(.L_x_109) ;  /* 0x0000000108407547 */ /* 0x000fea000b800000 */
[----:B------:R-:W2:Y:S01]  /*6210*/  LDCU.64 UR8, c[0x4][0x80] ;  /* 0x01001000ff0877ac */ /* 0x000ea20008000a00 */
[----:B------:R-:W-:Y:S01]  /*6220*/  MOV R3, 0x0 ;  /* 0x0000000000037802 */ /* 0x000fe20000000f00 */
[----:B------:R-:W-:Y:S02]  /*6230*/  HFMA2 R12, -RZ, RZ, 0, 5.9604644775390625e-08 ;  /* 0x00000001ff0c7431 */ /* 0x000fe400000001ff */
[----:B------:R-:W-:Y:S02]  /*6240*/  IMAD.MOV.U32 R8, RZ, RZ, 0x70 ;  /* 0x00000070ff087424 */ /* 0x000fe400078e00ff */
[----:B------:R-:W-:Y:S01]  /*6250*/  IMAD.MOV.U32 R13, RZ, RZ, RZ ;  /* 0x000000ffff0d7224 */ /* 0x000fe200078e00ff */
[----:B------:R-:W3:Y:S01]  /*6260*/  LDCU.64 UR6, c[0x4][0x88] ;  /* 0x01001100ff0677ac */ /* 0x000ee20008000a00 */
[----:B------:R-:W4:Y:S01]  /*6270*/  LDC.64 R2, c[0x4][R3] ;  /* 0x0100000003027b82 */ /* 0x000f220000000a00 */
[----:B------:R-:W1:Y:S01]  /*6280*/  LDCU.64 UR4, c[0x4][0x8] ;  /* 0x01000100ff0477ac */ /* 0x000e620008000a00 */
[----:B--2---:R-:W-:Y:S01]  /*6290*/  MOV R5, UR9 ;  /* 0x0000000900057c02 */ /* 0x004fe20008000f00 */
[----:B------:R-:W-:Y:S01]  /*62a0*/  IMAD.U32 R4, RZ, RZ, UR8 ;  /* 0x00000008ff047e24 */ /* 0x000fe2000f8e00ff */
[----:B---3--:R-:W-:Y:S01]  /*62b0*/  MOV R7, UR7 ;  /* 0x0000000700077c02 */ /* 0x008fe20008000f00 */
[----:B------:R-:W-:Y:S01]  /*62c0*/  IMAD.U32 R6, RZ, RZ, UR6 ;  /* 0x00000006ff067e24 */ /* 0x000fe2000f8e00ff */
[----:B-1----:R-:W-:Y:S01]  /*62d0*/  MOV R11, UR5 ;  /* 0x00000005000b7c02 */ /* 0x002fe20008000f00 */
[----:B------:R-:W-:Y:S02]  /*62e0*/  IMAD.U32 R10, RZ, RZ, UR4 ;  /* 0x00000004ff0a7e24 */ /* 0x000fe4000f8e00ff */
[----:B------:R-:W-:Y:S07]  /*62f0*/  LEPC R20, `(.L_x_109) ;  /* 0x000000001014794e */ /* 0x000fee0000000000 */
[----:B----45:R-:W-:Y:S05]  /*6300*/  CALL.ABS.NOINC R2 ;  /* 0x0000000002007343 */ /* 0x030fea0003c00000 */
.L_x_109:
[----:B------:R-:W-:Y:S01]  /*6310*/  LOP3.LUT P0, RZ, R96, 0x90, RZ, 0xc0, !PT ;  /* 0x0000009060ff7812 */ /* 0x000fe2000780c0ff */
[----:B------:R-:W-:Y:S11]  /*6320*/  BSSY.RECONVERGENT B6, `(.L_x_110) ;  /* 0x0000013000067945 */ /* 0x000ff60003800200 */
[----:B------:R-:W-:Y:S01]  /*6330*/  @!UPT UIADD3 URZ, UPT, UPT, URZ, URZ, URZ ;  /* 0x000000fffffff290 */ /* 0x000fe2000fffe0ff */
[----:B------:R-:W-:Y:S05]  /*6340*/  @!P0 BRA `(.L_x_111) ;  /* 0x0000000000408947 */ /* 0x000fea0003800000 */
        /* <DEDUP_REMOVED lines=16> */
.L_x_111:
[----:B------:R-:W-:Y:S05]  /*6450*/  BSYNC.RECONVERGENT B6 ;  /* 0x0000000000067941 */ /* 0x000fea0003800200 */
.L_x_110:
[----:B------:R-:W-:Y:S01]  /*6460*/  R2UR UR4, R89 ;  /* 0x00000000590472ca */ /* 0x000fe200000e0000 */
[----:B------:R-:W-:Y:S01]  /*6470*/  UISETP.NE.U32.AND UP0, UPT, UR60, URZ, UPT ;  /* 0x000000ff3c00728c */ /* 0x000fe2000bf05070 */
[----:B------:R-:W-:Y:S02]  /*6480*/  ISETP.NE.U32.AND P4, PT, R82, RZ, PT ;  /* 0x000000ff5200720c */ /* 0x000fe40003f85070 */
[----:B------:R-:W-:Y:S01]  /*6490*/  ISETP.NE.U32.AND P2, PT, RZ, UR56, PT ;  /* 0x00000038ff007c0c */ /* 0x000fe2000bf45070 */
[----:B------:R-:W-:Y:S01]  /*64a0*/  UISETP.NE.AND.EX UP1, UPT, UR61, URZ, UPT, UP0 ;  /* 0x000000ff3d00728c */ /* 0x000fe2000bf25300 */
[----:B------:R-:W-:Y:S01]  /*64b0*/  ISETP.NE.AND.EX P4, PT, R83, RZ, PT, P4 ;  /* 0x000000ff5300720c */ /* 0x000fe20003f85340 */
[----:B------:R-:W-:Y:S01]  /*64c0*/  UPLOP3.LUT UP0, UPT, UPT, UPT, UPT, 0x40, 0x4 ;  /* 0x000000000004789c */ /* 0x000fe20003f0e870 */
[----:B------:R-:W-:Y:S05]  /*64d0*/  ISETP.NE.AND.EX P2, PT, RZ, UR57, PT, P2 ;  /* 0x00000039ff007c0c */ /* 0x000fea000bf45320 */
[----:B------:R-:W-:Y:S06]  /*64e0*/  UISETP.NE.AND UP2, UPT, UR4, URZ, UPT ;  /* 0x000000ff0400728c */ /* 0x000fec000bf45270 */
[----:B------:R-:W-:Y:S05]  /*64f0*/  PLOP3.LUT P1, PT, PT, PT, UP2, 0x80, 0x8 ;  /* 0x000000000008781c */ /* 0x000fea0003f2f028 */
[----:B------:R-:W-:Y:S06]  /*6500*/  @UP2 UPLOP3.LUT UP0, UPT, UPT, UPT, UP1, 0x80, 0x8 ;  /* 0x000000000008289c */ /* 0x000fec0003f0f010 */
[----:B------:R-:W-:Y:S01]  /*6510*/  PLOP3.LUT P0, PT, PT, PT, UP0, 0x80, 0x8 ;  /* 0x000000000008781c */ /* 0x000fe20003f0f008 */
[----:B------:R-:W-:Y:S01]  /*6520*/  @!UPT UIADD3 URZ, UPT, UPT, URZ, URZ, URZ ;  /* 0x000000fffffff290 */ /* 0x000fe2000fffe0ff */
[----:B------:R-:W-:Y:S11]  /*6530*/  BRA.U !UP1, `(.L_x_112) ;  /* 0x00000001093c7547 */ /* 0x000ff6000b800000 */
[----:B------:R-:W-:Y:S01]  /*6540*/  UISETP.NE.U32.AND UP0, UPT, UR56, URZ, UPT ;  /* 0x000000ff3800728c */ /* 0x000fe2000bf05070 */
[----:B-1----:R-:W-:Y:S01]  /*6550*/  HFMA2 R0, -RZ, RZ, 0, 5.9604644775390625e-08 ;  /* 0x00000001ff007431 */ /* 0x002fe200000001ff */
[----:B------:R-:W1:Y:S01]  /*6560*/  LDCU.64 UR8, c[0x0][0x358] ;  /* 0x00006b00ff0877ac */ /* 0x000e620008000a00 */
[----:B------:R-:W-:Y:S01]  /*6570*/  IMAD.MOV.U32 R86, RZ, RZ, 0x1 ;  /* 0x00000001ff567424 */ /* 0x000fe200078e00ff */
[----:B------:R-:W-:Y:S06]  /*6580*/  UISETP.NE.AND.EX UP0, UPT, UR57, URZ, UPT, UP0 ;  /* 0x000000ff3900728c */ /* 0x000fec000bf05300 */
[----:B------:R-:W-:Y:S05]  /*6590*/  PLOP3.LUT P3, PT, PT, PT, UP0, 0x80, 0x8 ;  /* 0x000000000008781c */ /* 0x000fea0003f6f008 */
[----:B------:R-:W2:Y:S01]  /*65a0*/  @UP0 LDCU.64 UR4, c[0x0][0x888] ;  /* 0x00011100ff0407ac */ /* 0x000ea20008000a00 */
[----:B------:R-:W-:Y:S07]  /*65b0*/  @UP0 UIMAD UR6, UR36, UR60, URZ ;  /* 0x0000003c240602a4 */ /* 0x000fee000f8e02ff */
[----:B------:R-:W-:Y:S01]  /*65c0*/  @!P3 PRMT R86, R0, 0x7610, R86 ;  /* 0x000076100056b816 */ /* 0x000fe20000000056 */
[----:B--2---:R-:W-:Y:S06]  /*65d0*/  @UP0 UIMAD.WIDE UR4, UR6, 0x4, UR4 ;  /* 0x00000004060408a5 */ /* 0x004fec000f8e0204 */
[----:B------:R-:W-:Y:S01]  /*65e0*/  IMAD.U32 R2, RZ, RZ, UR4 ;  /* 0x00000004ff027e24 */ /* 0x000fe2000f8e00ff */
[----:B------:R-:W-:Y:S04]  /*65f0*/  MOV R3, UR5 ;  /* 0x0000000500037c02 */ /* 0x000fe80008000f00 */
[----:B------:R-:W2:Y:S01]  /*6600*/  @!UP0 LDCU UR4, c[0x0][0x880] ;  /* 0x00011000ff0487ac */ /* 0x000ea20008000800 */
[----:B-1---5:R3:W5:Y:S02]  /*6610*/  @P3 LDG.E R41, desc[UR8][R2.64] ;  /* 0x0000000802293981 */ /* 0x022764000c1e1900 */
[----:B--23--:R-:W-:Y:S02]  /*6620*/  @!P3 IMAD.U32 R41, RZ, RZ, UR4 ;  /* 0x00000004ff29be24 */ /* 0x00cfe4000f8e00ff */
.L_x_112:
[----:B------:R-:W-:Y:S05]  /*6630*/  @!P4 BRA `(.L_x_113) ;  /* 0x000000000024c947 */ /* 0x000fea0003800000 */
[----:B------:R-:W-:Y:S01]  /*6640*/  ISETP.NE.U32.AND P3, PT, R80, RZ, PT ;  /* 0x000000ff5000720c */ /* 0x000fe20003f65070 */
[----:B------:R-:W2:Y:S03]  /*6650*/  LDCU.64 UR4, c[0x0][0x358] ;  /* 0x00006b00ff0477ac */ /* 0x000ea60008000a00 */
[----:B------:R-:W-:Y:S11]  /*6660*/  ISETP.NE.AND.EX P3, PT, R81, RZ, PT, P3 ;  /* 0x000000ff5100720c */ /* 0x000ff60003f65330 */
[----:B------:R-:W-:Y:S02]  /*6670*/  @!UPT UIADD3 URZ, UPT, UPT, URZ, URZ, URZ ;  /* 0x000000fffffff290 */ /* 0x000fe4000fffe0ff */
[----:B------:R-:W3:Y:S01]  /*6680*/  @P3 LDC.64 R2, c[0x0][0x8a8] ;  /* 0x00022a00ff023b82 */ /* 0x000ee20000000a00 */
[----:B-1----:R-:W-:Y:S04]  /*6690*/  @P3 IMAD R0, R82, UR36, RZ ;  /* 0x0000002452003c24 */ /* 0x002fe8000f8e02ff */
[----:B---3--:R-:W-:Y:S05]  /*66a0*/  @P3 IMAD.WIDE R2, R0, 0x4, R2 ;  /* 0x0000000400023825 */ /* 0x008fea00078e0202 */
[----:B--2--5:R2:W5:Y:S02]  /*66b0*/  @P3 LDG.E R38, desc[UR4][R2.64] ;  /* 0x0000000402263981 */ /* 0x024564000c1e1900 */
[----:B--2---:R-:W3:Y:S02]  /*66c0*/  @!P3 LDC R38, c[0x0][0x8a0] ;  /* 0x00022800ff26bb82 */ /* 0x004ee40000000800 */
.L_x_113:
[----:B-----5:R-:W-:Y:S01]  /*66d0*/  FSETP.NEU.AND P4, PT, R41, RZ, PT ;  /* 0x000000ff2900720b */ /* 0x020fe20003f8d000 */
[----:B------:R-:W-:Y:S01]  /*66e0*/  BSSY B1, `(.L_x_114) ;  /* 0x0000041000017945 */ /* 0x000fe20003800000 */
[----:B------:R-:W-:Y:S01]  /*66f0*/  SEL R7, RZ, 0xffffffff, P2 ;  /* 0xffffffffff077807 */ /* 0x000fe20001000000 */
[----:B------:R-:W-:Y:S01]  /*6700*/  IMAD.MOV.U32 R71, RZ, RZ, 0x1 ;  /* 0x00000001ff477424 */ /* 0x000fe200078e00ff */
[----:B------:R-:W-:Y:S01]  /*6710*/  LOP3.LUT P3, RZ, R86, 0xff, RZ, 0xc0, !PT ;  /* 0x000000ff56ff7812 */ /* 0x000fe2000786c0ff */
[C---:B------:R-:W-:Y:S01]  /*6720*/  IMAD R39, R36.reuse, 0x40, R37 ;  /* 0x0000004024277824 */ /* 0x040fe200078e0225 */
[----:B-1----:R-:W-:Y:S02]  /*6730*/  @P1 SEL R0, RZ, 0xffffffff, P4 ;  /* 0xffffffffff001807 */ /* 0x002fe40002000000 */
[----:B------:R-:W-:Y:S02]  /*6740*/  CS2R R78, SRZ ;  /* 0x00000000004e7805 */ /* 0x000fe4000001ff00 */
[----:B------:R-:W-:Y:S02]  /*6750*/  LEA R3, R93, UR44, 0x3 ;  /* 0x0000002c5d037c11 */ /* 0x000fe4000f8e18ff */
[----:B------:R-:W-:Y:S02]  /*6760*/  CS2R R76, SRZ ;  /* 0x00000000004c7805 */ /* 0x000fe4000001ff00 */
[----:B------:R-:W-:Y:S02]  /*6770*/  @P0 SEL R0, R7, R0, !P3 ;  /* 0x0000000007000207 */ /* 0x000fe40005800000 */
[----:B------:R-:W-:Y:S02]  /*6780*/  CS2R R74, SRZ ;  /* 0x00000000004a7805 */ /* 0x000fe4000001ff00 */
[----:B------:R-:W-:Y:S02]  /*6790*/  LEA R90, R36, UR44, 0x3 ;  /* 0x0000002c245a7c11 */ /* 0x000fe4000f8e18ff */
[----:B------:R-:W-:Y:S02]  /*67a0*/  CS2R R72, SRZ ;  /* 0x0000000000487805 */ /* 0x000fe4000001ff00 */
[----:B------:R-:W-:Y:S02]  /*67b0*/  @P1 LOP3.LUT R0, R0, 0x1, RZ, 0xc0, !PT ;  /* 0x0000000100001812 */ /* 0x000fe400078ec0ff */
[----:B------:R-:W-:Y:S02]  /*67c0*/  SHF.L.U32 R5, R95, 0x1f, RZ ;  /* 0x0000001f5f057819 */ /* 0x000fe400000006ff */
[----:B------:R-:W-:Y:S02]  /*67d0*/  ISETP.NE.U32.OR P6, PT, R0, 0x1, !P1 ;  /* 0x000000010000780c */ /* 0x000fe40004fc5470 */
[----:B------:R-:W-:Y:S02]  /*67e0*/  PLOP3.LUT P2, PT, PT, PT, UP1, 0x80, 0x8 ;  /* 0x000000000008781c */ /* 0x000fe40003f4f018 */
[----:B------:R-:W-:Y:S02]  /*67f0*/  SEL R0, RZ, 0xffffffff, P4 ;  /* 0xffffffffff007807 */ /* 0x000fe40002000000 */
[----:B------:R-:W-:Y:S07]  /*6800*/  P2R R98, PR, RZ, 0x40 ;  /* 0x00000040ff627803 */ /* 0x000fee0000000000 */
[----:B------:R-:W-:Y:S02]  /*6810*/  @P6 SHF.L.U32 R2, R92, 0x1f, RZ ;  /* 0x0000001f5c026819 */ /* 0x000fe400000006ff */
[----:B------:R-:W-:Y:S02]  /*6820*/  @P2 SEL R0, R7, R0, !P3 ;  /* 0x0000000007002207 */ /* 0x000fe40005800000 */
[----:B------:R-:W1:Y:S02]  /*6830*/  @P6 SYNCS.PHASECHK.TRANS64.TRYWAIT P1, [R3+URZ+0xd0], R2 ;  /* 0x0000d002030065a7 */ /* 0x000e6400080211ff */
[----:B------:R-:W-:Y:S04]  /*6840*/  LOP3.LUT R0, R0, 0x1, RZ, 0xc0, !PT ;  /* 0x0000000100007812 */ /* 0x000fe800078ec0ff */
[----:B------:R-:W-:Y:S04]  /*6850*/  ISETP.NE.U32.AND P5, PT, R0, 0x1, PT ;  /* 0x000000010000780c */ /* 0x000fe80003fa5070 */
[----:B------:R-:W-:Y:S01]  /*6860*/  P2R R99, PR, RZ, 0x20 ;  /* 0x00000020ff637803 */ /* 0x000fe20000000000 */
[----:B------:R2:W4:Y:S01]  /*6870*/  SYNCS.PHASECHK.TRANS64.TRYWAIT P0, [R90+URZ+0x120], R5 ;  /* 0x000120055a0075a7 */ /* 0x00052200080011ff */
[----:B-1----:R-:W-:Y:S01]  /*6880*/  @P6 SEL R71, RZ, 0x1, !P1 ;  /* 0x00000001ff476807 */ /* 0x002fe20004800000 */
[----:B--2---:R-:W-:Y:S06]  /*6890*/  @!P6 BRA `(.L_x_115) ;  /* 0x000000000094e947 */ /* 0x004fec0003800000 */
[----:B------:R-:W-:Y:S01]  /*68a0*/  @P5 IMAD R4, R93, 0x1000, R84 ;  /* 0x000010005d045824 */ /* 0x000fe200078e0254 */
[----:B------:R-:W-:Y:S01]  /*68b0*/  LOP3.LUT P6, RZ, R85, 0x80, RZ, 0xc0, !PT ;  /* 0x0000008055ff7812 */ /* 0x000fe200078cc0ff */
[----:B------:R-:W-:Y:S01]  /*68c0*/  BSSY B0, `(.L_x_116) ;  /* 0x0000010000007945 */ /* 0x000fe20003800000 */
[----:B------:R-:W-:Y:S01]  /*68d0*/  ISETP.NE.AND P2, PT, R71, RZ, PT ;  /* 0x000000ff4700720c */ /* 0x000fe20003f45270 */
[----:B------:R-:W-:Y:S01]  /*68e0*/  @P5 VIADD R2, R4, UR44 ;  /* 0x0000002c04025c36 */ /* 0x000fe20008000000 */
[----:B------:R-:W-:Y:S02]  /*68f0*/  PLOP3.LUT P1, PT, PT, PT, PT, 0x8, 0x80 ;  /* 0x000000000080781c */ /* 0x000fe40003f2e170 */
[----:B------:R-:W-:Y:S02]  /*6900*/  CS2R R74, SRZ ;  /* 0x00000000004a7805 */ /* 0x000fe4000001ff00 */
[----:B------:R-:W-:Y:S01]  /*6910*/  @P5 PLOP3.LUT P1, PT, P6, PT, PT, 0x80, 0x8 ;  /* 0x000000000008581c */ /* 0x000fe2000372f070 */
[C---:B------:R-:W-:Y:S01]  /*6920*/  @P5 VIADD R0, R2.reuse, 0x200 ;  /* 0x0000020002005836 */ /* 0x040fe20000000000 */
[----:B------:R-:W-:Y:S01]  /*6930*/  CS2R R72, SRZ ;  /* 0x0000000000487805 */ /* 0x000fe2000001ff00 */
[----:B------:R-:W-:Y:S01]  /*6940*/  @P5 VIADD R2, R2, 0x210 ;  /* 0x0000021002025836 */ /* 0x000fe20000000000 */
[----:B------:R-:W-:Y:S02]  /*6950*/  CS2R R78, SRZ ;  /* 0x00000000004e7805 */ /* 0x000fe4000001ff00 */
[----:B------:R-:W-:Y:S07]  /*6960*/  CS2R R76, SRZ ;  /* 0x00000000004c7805 */ /* 0x000fee000001ff00 */
[----:B------:R-:W-:Y:S01]  /*6970*/  @P1 VIADD R2, R0, 0xfffffff0 ;  /* 0xfffffff000021836 */ /* 0x000fe20000000000 */
[----:B------:R-:W-:Y:S06]  /*6980*/  @P2 BRA `(.L_x_117) ;  /* 0x00000000000c2947 */ /* 0x000fec0003800000 */
[----:B------:R-:W-:Y:S04]  /*6990*/  SHF.L.U32 R0, R92, 0x1f, RZ ;  /* 0x0000001f5c007819 */ /* 0x000fe800000006ff */
[----:B------:R-:W1:Y:S02]  /*69a0*/  SYNCS.PHASECHK.TRANS64.TRYWAIT P1, [R3+URZ+0xd0], R0 ;  /* 0x0000d000030075a7 */ /* 0x000e6400080211ff */
[----:B-1----:R-:W-:Y:S05]  /*69b0*/  @!P1 BRA `(.L_x_118) ;  /* 0x0000002800449947 */ /* 0x002fea0003800000 */
.L_x_117:
[----:B------:R-:W-:Y:S05]  /*69c0*/  BSYNC B0 ;  /* 0x0000000000007941 */ /* 0x000fea0003800000 */
.L_x_116:
[----:B------:R-:W-:Y:S01]  /*69d0*/  ISETP.NE.AND P1, PT, R99, RZ, PT ;  /* 0x000000ff6300720c */ /* 0x000fe20003f25270 */
[----:B-1----:R-:W-:Y:S02]  /*69e0*/  VIADD R3, R3, 0xe0 ;  /* 0x000000e003037836 */ /* 0x002fe40000000000 */
[----:B------:R-:W-:Y:S02]  /*69f0*/  IMAD.U32 R0, RZ, RZ, UR46 ;  /* 0x0000002eff007e24 */ /* 0x000fe4000f8e00ff */
[----:B------:R-:W-:Y:S03]  /*6a00*/  VIADD R93, R93, 0x1 ;  /* 0x000000015d5d7836 */ /* 0x000fe60000000000 */
[----:B------:R-:W-:Y:S05]  /*6a10*/  PRMT R0, R0, 0x654, R3 ;  /* 0x0000065400007816 */ /* 0x000fea0000000003 */
[----:B------:R1:W2:Y:S04]  /*6a20*/  @P1 LDS.128 R72, [R4+UR44+0x200] ;  /* 0x0002002c04481984 */ /* 0x0002a80008000c00 */
[----:B------:R1:W1:Y:S01]  /*6a30*/  @P1 LDS.128 R76, [R2] ;  /* 0x00000000024c1984 */ /* 0x0002620000000c00 */
[C---:B------:R-:W-:Y:S01]  /*6a40*/  ISETP.NE.AND P1, PT, R93.reuse, 0x2, PT ;  /* 0x000000025d00780c */ /* 0x040fe20003f25270 */
[----:B------:R-:W-:Y:S01]  /*6a50*/  @!PT LDS RZ, [RZ] ;  /* 0x00000000fffff984 */ /* 0x000fe20000000800 */
[----:B------:R-:W-:Y:S01]  /*6a60*/  @!PT LDS RZ, [RZ] ;  /* 0x00000000fffff984 */ /* 0x000fe20000000800 */
[----:B------:R-:W-:Y:S01]  /*6a70*/  @!PT LDS RZ, [RZ] ;  /* 0x00000000fffff984 */ /* 0x000fe20000000800 */
[----:B------:R-:W-:Y:S01]  /*6a80*/  @!PT LDS RZ, [RZ] ;  /* 0x00000000fffff984 */ /* 0x000fe20000000800 */
[----:B------:R5:W-:Y:S06]  /*6a90*/  MEMBAR.ALL.CTA ;  /* 0x0000000000007992 */ /* 0x000bec0000008000 */
[----:B-----5:R-:W5:Y:S01]  /*6aa0*/  FENCE.VIEW.ASYNC.S ;  /* 0x00000000000073c6 */ /* 0x020f620000000000 */
[----:B------:R-:W-:Y:S02]  /*6ab0*/  SEL R3, RZ, 0x1, P1 ;  /* 0x00000001ff037807 */ /* 0x000fe40000800000 */
[----:B------:R-:W-:Y:S02]  /*6ac0*/  SEL R93, R93, RZ, P1 ;  /* 0x000000ff5d5d7207 */ /* 0x000fe40000800000 */
[----:B------:R-:W-:Y:S01]  /*6ad0*/  LOP3.LUT R92, R92, R3, RZ, 0x3c, !PT ;  /* 0x000000035c5c7212 */ /* 0x000fe200078e3cff */
[----:B-----5:R1:W-:Y:S06]  /*6ae0*/  SYNCS.ARRIVE.TRANS64.RED.A1T0 RZ, [R0+URZ], RZ ;  /* 0x000000ff00ff79a7 */ /* 0x0203ec00081004ff */
.L_x_115:
[----:B------:R-:W-:Y:S05]  /*6af0*/  BSYNC B1 ;  /* 0x0000000000017941 */ /* 0x000fea0003800000 */
.L_x_114:
[----:B-1----:R-:W-:Y:S04]  /*6b00*/  SHF.R.U32.HI R0, RZ, 0x15, R39 ;  /* 0x00000015ff007819 */ /* 0x002fe80000011627 */
[----:B------:R-:W-:Y:S01]  /*6b10*/  LOP3.LUT P1, RZ, R0, 0x3, R87, 0x48, !PT ;  /* 0x0000000300ff7812 */ /* 0x000fe20007824857 */
[----:B------:R-:W-:Y:S01]  /*6b20*/  @!UPT UIADD3 URZ, UPT, UPT, URZ, URZ, URZ ;  /* 0x000000fffffff290 */ /* 0x000fe2000fffe0ff */
[----:B----4-:R-:W-:Y:S11]  /*6b30*/  @P0 BRA `(.L_x_119) ;  /* 0x0000000000080947 */ /* 0x010ff60003800000 */
[----:B------:R-:W1:Y:S02]  /*6b40*/  SYNCS.PHASECHK.TRANS64.TRYWAIT P0, [R90+URZ+0x120], R5 ;  /* 0x000120055a0075a7 */ /* 0x000e6400080011ff */
[----:B-1----:R-:W-:Y:S05]  /*6b50*/  @!P0 BRA `(.L_x_120) ;  /* 0x0000002400f08947 */ /* 0x002fea0003800000 */
.L_x_119:
[----:B------:R-:W-:Y:S05]  /*6b60*/  @!P1 BRA `(.L_x_121) ;  /* 0x0000000000409947 */ /* 0x000fea0003800000 */
[----:B------:R-:W1:Y:S01]  /*6b70*/  LDCU.64 UR8, c[0x4][0x70] ;  /* 0x01000e00ff0877ac */ /* 0x000e620008000a00 */
[----:B------:R-:W-:Y:S01]  /*6b80*/  MOV R3, 0x0 ;  /* 0x0000000000037802 */ /* 0x000fe20000000f00 */
[----:B------:R-:W-:Y:S02]  /*6b90*/  HFMA2 R12, -RZ, RZ, 0, 5.9604644775390625e-08 ;  /* 0x00000001ff0c7431 */ /* 0x000fe400000001ff */
[----:B------:R-:W-:Y:S02]  /*6ba0*/  IMAD.MOV.U32 R8, RZ, RZ, 0x192 ;  /* 0x00000192ff087424 */ /* 0x000fe400078e00ff */
[----:B------:R-:W-:Y:S01]  /*6bb0*/  IMAD.MOV.U32 R13, RZ, RZ, RZ ;  /* 0x000000ffff0d7224 */ /* 0x000fe200078e00ff */
[----:B------:R-:W4:Y:S01]  /*6bc0*/  LDCU.64 UR6, c[0x4][0x78] ;  /* 0x01000f00ff0677ac */ /* 0x000f220008000a00 */
[----:B------:R-:W2:Y:S01]  /*6bd0*/  LDC.64 R2, c[0x4][R3] ;  /* 0x0100000003027b82 */ /* 0x000ea20000000a00 */
[----:B------:R-:W5:Y:S01]  /*6be0*/  LDCU.64 UR4, c[0x4][0x10] ;  /* 0x01000200ff0477ac */ /* 0x000f620008000a00 */
[----:B-1----:R-:W-:Y:S01]  /*6bf0*/  MOV R5, UR9 ;  /* 0x0000000900057c02 */ /* 0x002fe20008000f00 */
[----:B------:R-:W-:Y:S01]  /*6c00*/  IMAD.U32 R4, RZ, RZ, UR8 ;  /* 0x00000008ff047e24 */ /* 0x000fe2000f8e00ff */
[----:B----4-:R-:W-:Y:S01]  /*6c10*/  MOV R7, UR7 ;  /* 0x0000000700077c02 */ /* 0x010fe20008000f00 */
[----:B------:R-:W-:Y:S01]  /*6c20*/  IMAD.U32 R6, RZ, RZ, UR6 ;  /* 0x00000006ff067e24 */ /* 0x000fe2000f8e00ff */
[----:B-----5:R-:W-:Y:S01]  /*6c30*/  MOV R11, UR5 ;  /* 0x00000005000b7c02 */ /* 0x020fe20008000f00 */
[----:B------:R-:W-:Y:S02]  /*6c40*/  IMAD.U32 R10, RZ, RZ, UR4 ;  /* 0x00000004ff0a7e24 */ /* 0x000fe4000f8e00ff */
[----:B------:R-:W-:Y:S07]  /*6c50*/  LEPC R20, `(.L_x_121) ;  /* 0x000000001014794e */ /* 0x000fee0000000000 */
[----:B--23--:R-:W-:Y:S05]  /*6c60*/  CALL.ABS.NOINC R2 ;  /* 0x0000000002007343 */ /* 0x00cfea0003c00000 */
.L_x_121:
[-C--:B--2---:R-:W-:Y:S01]  /*6c70*/  F2FP.F16.E5M2.UNPACK_B R42, R72.reuse ;  /* 0x00000048ff2a723e */ /* 0x084fe200020004ff */
[----:B------:R-:W-:Y:S05]  /*6c80*/  WARPSYNC.ALL ;  /* 0x0000000000007948 */ /* 0x000fea0003800000 */
[----:B------:R-:W-:Y:S01]  /*6c90*/  R2UR UR4, R39 ;  /* 0x00000000270472ca */ /* 0x000fe200000e0000 */
[--C-:B------:R-:W-:Y:S01]  /*6ca0*/  HADD2.F32 R40, -RZ, R42.reuse.H0_H0 ;  /* 0x2000002aff287230 */ /* 0x100fe20000004100 */
[----:B------:R-:W-:Y:S01]  /*6cb0*/  F2FP.F16.E5M2.UNPACK_B R43, R72.H1 ;  /* 0x00000048ff2b723e */ /* 0x000fe200030004ff */
[----:B------:R-:W-:Y:S01]  /*6cc0*/  HADD2.F32 R42, -RZ, R42.H1_H1 ;  /* 0x3000002aff2a7230 */ /* 0x000fe20000004100 */
[-C--:B------:R-:W-:Y:S01]  /*6cd0*/  F2FP.F16.E5M2.UNPACK_B R45, R73.reuse ;  /* 0x00000049ff2d723e */ /* 0x080fe200020004ff */
[----:B------:R-:W-:Y:S01]  /*6ce0*/  BSSY.RECONVERGENT B0, `(.L_x_122) ;  /* 0x000009f000007945 */ /* 0x000fe20003800200 */
[----:B------:R-:W-:Y:S01]  /*6cf0*/  F2FP.F16.E5M2.UNPACK_B R47, R73.H1 ;  /* 0x00000049ff2f723e */ /* 0x000fe200030004ff */
[--C-:B------:R-:W-:Y:S01]  /*6d00*/  HADD2.F32 R44, -RZ, R43.reuse.H0_H0 ;  /* 0x2000002bff2c7230 */ /* 0x100fe20000004100 */
[-C--:B------:R-:W-:Y:S01]  /*6d10*/  F2FP.F16.E5M2.UNPACK_B R49, R74.reuse ;  /* 0x0000004aff31723e */ /* 0x080fe200020004ff */
[----:B------:R-:W-:Y:S01]  /*6d20*/  HADD2.F32 R46, -RZ, R43.H1_H1 ;  /* 0x3000002bff2e7230 */ /* 0x000fe20000004100 */
[----:B------:R-:W-:Y:S01]  /*6d30*/  F2FP.F16.E5M2.UNPACK_B R51, R74.H1 ;  /* 0x0000004aff33723e */ /* 0x000fe200030004ff */
[--C-:B------:R-:W-:Y:S01]  /*6d40*/  HADD2.F32 R43, -RZ, R45.reuse.H0_H0 ;  /* 0x2000002dff2b7230 */ /* 0x100fe20000004100 */
[-C--:B------:R-:W-:Y:S01]  /*6d50*/  F2FP.F16.E5M2.UNPACK_B R53, R75.reuse ;  /* 0x0000004bff35723e */ /* 0x080fe200020004ff */
[----:B-1----:R-:W3:Y:S01]  /*6d60*/  LDTM.x32 R4, tmem[UR4] ;  /* 0x00000004000479ee */ /* 0x002ee200082c0000 */
[----:B------:R-:W-:Y:S01]  /*6d70*/  F2FP.F16.E5M2.UNPACK_B R55, R75.H1 ;  /* 0x0000004bff37723e */ /* 0x000fe200030004ff */
[----:B------:R-:W-:Y:S01]  /*6d80*/  HADD2.F32 R48, -RZ, R45.H1_H1 ;  /* 0x3000002dff307230 */ /* 0x000fe20000004100 */
[-C--:B------:R-:W-:Y:S01]  /*6d90*/  F2FP.F16.E5M2.UNPACK_B R57, R76.reuse ;  /* 0x0000004cff39723e */ /* 0x080fe200020004ff */
[----:B------:R-:W-:Y:S01]  /*6da0*/  HADD2.F32 R52, -RZ, R49.H1_H1 ;  /* 0x30000031ff347230 */ /* 0x000fe20000004100 */
[----:B------:R-:W-:Y:S01]  /*6db0*/  IADD3 R109, PT, PT, R84, UR44, RZ ;  /* 0x0000002c546d7c10 */ /* 0x000fe2000fffe0ff */
[----:B------:R-:W-:Y:S01]  /*6dc0*/  HADD2.F32 R56, -RZ, R53.H1_H1 ;  /* 0x30000035ff387230 */ /* 0x000fe20000004100 */
[----:B------:R-:W-:Y:S01]  /*6dd0*/  ISETP.NE.AND P6, PT, R98, RZ, PT ;  /* 0x000000ff6200720c */ /* 0x000fe20003fc5270 */
[----:B------:R-:W-:Y:S01]  /*6de0*/  HADD2.F32 R60, -RZ, R57.H1_H1 ;  /* 0x30000039ff3c7230 */ /* 0x000fe20000004100 */
[----:B------:R-:W-:Y:S01]  /*6df0*/  MOV R98, 0x10 ;  /* 0x0000001000627802 */ /* 0x000fe20000000f00 */
[--C-:B------:R-:W-:Y:S01]  /*6e00*/  HADD2.F32 R45, -RZ, R47.reuse.H0_H0 ;  /* 0x2000002fff2d7230 */ /* 0x100fe20000004100 */
[----:B------:R-:W-:Y:S01]  /*6e10*/  LOP3.LUT P5, RZ, R85, 0x80, RZ, 0xc0, !PT ;  /* 0x0000008055ff7812 */ /* 0x000fe200078ac0ff */
[----:B------:R-:W-:Y:S01]  /*6e20*/  HADD2.F32 R50, -RZ, R47.H1_H1 ;  /* 0x3000002fff327230 */ /* 0x000fe20000004100 */
[----:B------:R-:W-:Y:S01]  /*6e30*/  F2FP.F16.E5M2.UNPACK_B R59, R76.H1 ;  /* 0x0000004cff3b723e */ /* 0x000fe200030004ff */
[----:B------:R-:W-:Y:S01]  /*6e40*/  HADD2.F32 R47, -RZ, R49.H0_H0 ;  /* 0x20000031ff2f7230 */ /* 0x000fe20000004100 */
[----:B------:R-:W-:Y:S01]  /*6e50*/  SEL R108, R98, 0xfffffff0, !P5 ;  /* 0xfffffff0626c7807 */ /* 0x000fe20006800000 */
[--C-:B------:R-:W-:Y:S01]  /*6e60*/  HADD2.F32 R49, -RZ, R51.reuse.H0_H0 ;  /* 0x20000033ff317230 */ /* 0x100fe20000004100 */
[-C--:B------:R-:W-:Y:S01]  /*6e70*/  F2FP.F16.E5M2.UNPACK_B R61, R77.reuse ;  /* 0x0000004dff3d723e */ /* 0x080fe200020004ff */
[----:B------:R-:W-:Y:S01]  /*6e80*/  HADD2.F32 R54, -RZ, R51.H1_H1 ;  /* 0x30000033ff367230 */ /* 0x000fe20000004100 */
[----:B------:R-:W-:Y:S01]  /*6e90*/  IADD3 R98, PT, PT, R109, R108, RZ ;  /* 0x0000006c6d627210 */ /* 0x000fe20007ffe0ff */
[----:B------:R-:W-:Y:S01]  /*6ea0*/  HADD2.F32 R51, -RZ, R53.H0_H0 ;  /* 0x20000035ff337230 */ /* 0x000fe20000004100 */
[----:B------:R-:W-:Y:S01]  /*6eb0*/  F2FP.F16.E5M2.UNPACK_B R63, R77.H1 ;  /* 0x0000004dff3f723e */ /* 0x000fe200030004ff */
[----:B------:R-:W-:Y:S01]  /*6ec0*/  HADD2.F32 R64, -RZ, R61.H1_H1 ;  /* 0x3000003dff407230 */ /* 0x000fe20000004100 */
[----:B------:R-:W-:Y:S01]  /*6ed0*/  F2FP.F16.E5M2.UNPACK_B R65, R78 ;  /* 0x0000004eff41723e */ /* 0x000fe200020004ff */
[C---:B---3--:R-:W-:Y:S01]  /*6ee0*/  FMUL R0, R38.reuse, R4 ;  /* 0x0000000426007220 */ /* 0x048fe20000400000 */
[C---:B------:R-:W-:Y:S01]  /*6ef0*/  FMUL R2, R38.reuse, R5 ;  /* 0x0000000526027220 */ /* 0x040fe20000400000 */
[C---:B------:R-:W-:Y:S01]  /*6f00*/  FMUL R4, R38.reuse, R8 ;  /* 0x0000000826047220 */ /* 0x040fe20000400000 */
[C---:B------:R-:W-:Y:S01]  /*6f10*/  FMUL R5, R38.reuse, R9 ;  /* 0x0000000926057220 */ /* 0x040fe20000400000 */
[C---:B------:R-:W-:Y:S01]  /*6f20*/  FFMA R0, R41.reuse, R40, R0 ;  /* 0x0000002829007223 */ /* 0x040fe20000000000 */
[C---:B------:R-:W-:Y:S01]  /*6f30*/  FFMA R2, R41.reuse, R42, R2 ;  /* 0x0000002a29027223 */ /* 0x040fe20000000002 */
[C---:B------:R-:W-:Y:S01]  /*6f40*/  FMUL R8, R38.reuse, R12 ;  /* 0x0000000c26087220 */ /* 0x040fe20000400000 */
[C---:B------:R-:W-:Y:S01]  /*6f50*/  FMUL R9, R38.reuse, R13 ;  /* 0x0000000d26097220 */ /* 0x040fe20000400000 */
[C---:B------:R-:W-:Y:S01]  /*6f60*/  FMUL R12, R38.reuse, R16 ;  /* 0x00000010260c7220 */ /* 0x040fe20000400000 */
[C---:B------:R-:W-:Y:S01]  /*6f70*/  FMUL R13, R38.reuse, R17 ;  /* 0x00000011260d7220 */ /* 0x040fe20000400000 */
[C---:B------:R-:W-:Y:S01]  /*6f80*/  FMUL R16, R38.reuse, R20 ;  /* 0x0000001426107220 */ /* 0x040fe20000400000 */
[C---:B------:R-:W-:Y:S01]  /*6f90*/  FMUL R17, R38.reuse, R21 ;  /* 0x0000001526117220 */ /* 0x040fe20000400000 */
[C---:B------:R-:W-:Y:S01]  /*6fa0*/  FMUL R20, R38.reuse, R24 ;  /* 0x0000001826147220 */ /* 0x040fe20000400000 */
[C---:B------:R-:W-:Y:S01]  /*6fb0*/  FMUL R21, R38.reuse, R25 ;  /* 0x0000001926157220 */ /* 0x040fe20000400000 */
[----:B------:R-:W-:Y:S02]  /*6fc0*/  HADD2.F32 R68, -RZ, R65.H1_H1 ;  /* 0x30000041ff447230 */ /* 0x000fe40000004100 */
[C---:B------:R-:W-:Y:S01]  /*6fd0*/  FMUL R24, R38.reuse, R28 ;  /* 0x0000001c26187220 */ /* 0x040fe20000400000 */
[C---:B------:R-:W-:Y:S01]  /*6fe0*/  FMUL R25, R38.reuse, R29 ;  /* 0x0000001d26197220 */ /* 0x040fe20000400000 */
[C---:B------:R-:W-:Y:S01]  /*6ff0*/  FMUL R28, R38.reuse, R32 ;  /* 0x00000020261c7220 */ /* 0x040fe20000400000 */
[C---:B------:R-:W-:Y:S01]  /*7000*/  FMUL R29, R38.reuse, R33 ;  /* 0x00000021261d7220 */ /* 0x040fe20000400000 */
[C---:B------:R-:W-:Y:S01]  /*7010*/  FMUL R3, R38.reuse, R6 ;  /* 0x0000000626037220 */ /* 0x040fe20000400000 */
[C---:B------:R-:W-:Y:S01]  /*7020*/  FMUL R7, R38.reuse, R7 ;  /* 0x0000000726077220 */ /* 0x040fe20000400000 */
[C---:B------:R-:W-:Y:S01]  /*7030*/  FMUL R6, R38.reuse, R10 ;  /* 0x0000000a26067220 */ /* 0x040fe20000400000 */
[----:B------:R-:W-:Y:S01]  /*7040*/  F2FP.F16.E5M2.UNPACK_B R67, R78.H1 ;  /* 0x0000004eff43723e */ /* 0x000fe200030004ff */
[C---:B------:R-:W-:Y:S01]  /*7050*/  FFMA R3, R41.reuse, R44, R3 ;  /* 0x0000002c29037223 */ /* 0x040fe20000000003 */
[C---:B------:R-:W-:Y:S01]  /*7060*/  FFMA R7, R41.reuse, R46, R7 ;  /* 0x0000002e29077223 */ /* 0x040fe20000000007 */
[----:B------:R-:W-:Y:S01]  /*7070*/  F2FP.F16.E5M2.UNPACK_B R40, R79 ;  /* 0x0000004fff28723e */ /* 0x000fe200020004ff */
[C---:B------:R-:W-:Y:S01]  /*7080*/  FFMA R4, R41.reuse, R43, R4 ;  /* 0x0000002b29047223 */ /* 0x040fe20000000004 */
[C---:B------:R-:W-:Y:S01]  /*7090*/  FFMA R5, R41.reuse, R48, R5 ;  /* 0x0000003029057223 */ /* 0x040fe20000000005 */
[----:B------:R-:W-:Y:S01]  /*70a0*/  F2FP.F16.E5M2.UNPACK_B R42, R79.H1 ;  /* 0x0000004fff2a723e */ /* 0x000fe200030004ff */
[----:B------:R-:W-:Y:S01]  /*70b0*/  FFMA R6, R41, R45, R6 ;  /* 0x0000002d29067223 */ /* 0x000fe20000000006 */
[----:B------:R-:W-:Y:S01]  /*70c0*/  F2FP.SATFINITE.E5M2.F32.PACK_AB_MERGE_C R101, R7, R3, RZ ;  /* 0x000000030765723e */ /* 0x000fe200048060ff */
[C---:B------:R-:W-:Y:S01]  /*70d0*/  FMUL R11, R38.reuse, R11 ;  /* 0x0000000b260b7220 */ /* 0x040fe20000400000 */
[C---:B------:R-:W-:Y:S01]  /*70e0*/  FMUL R10, R38.reuse, R14 ;  /* 0x0000000e260a7220 */ /* 0x040fe20000400000 */
[----:B------:R-:W-:Y:S01]  /*70f0*/  FMUL R15, R38, R15 ;  /* 0x0000000f260f7220 */ /* 0x000fe20000400000 */
[----:B------:R-:W-:Y:S01]  /*7100*/  F2FP.SATFINITE.E5M2.F32.PACK_AB_MERGE_C R100, R2, R0, R101 ;  /* 0x000000000264723e */ /* 0x000fe20004806065 */
[C---:B------:R-:W-:Y:S01]  /*7110*/  FFMA R11, R41.reuse, R50, R11 ;  /* 0x00000032290b7223 */ /* 0x040fe2000000000b */
[----:B------:R-:W-:Y:S01]  /*7120*/  FFMA R8, R41, R47, R8 ;  /* 0x0000002f29087223 */ /* 0x000fe20000000008 */
[----:B------:R-:W-:Y:S01]  /*7130*/  ISETP.NE.AND P0, PT, R97, RZ, PT ;  /* 0x000000ff6100720c */ /* 0x000fe20003f05270 */
[----:B------:R-:W-:Y:S01]  /*7140*/  FFMA R9, R41, R52, R9 ;  /* 0x0000003429097223 */ /* 0x000fe20000000009 */
[--C-:B------:R-:W-:Y:S01]  /*7150*/  HADD2.F32 R53, -RZ, R55.reuse.H0_H0 ;  /* 0x20000037ff357230 */ /* 0x100fe20000004100 */
[----:B------:R-:W-:Y:S01]  /*7160*/  F2FP.SATFINITE.E5M2.F32.PACK_AB_MERGE_C R101, R11, R6, RZ ;  /* 0x000000060b65723e */ /* 0x000fe200048060ff */
[C---:B------:R-:W-:Y:S01]  /*7170*/  FFMA R10, R41.reuse, R49, R10 ;  /* 0x00000031290a7223 */ /* 0x040fe2000000000a */
[C---:B------:R-:W-:Y:S01]  /*7180*/  FFMA R15, R41.reuse, R54, R15 ;  /* 0x00000036290f7223 */ /* 0x040fe2000000000f */
[----:B------:R-:W-:Y:S01]  /*7190*/  FFMA R12, R41, R51, R12 ;  /* 0x00000033290c7223 */ /* 0x000fe2000000000c */
[----:B------:R-:W-:Y:S01]  /*71a0*/  F2FP.SATFINITE.E5M2.F32.PACK_AB_MERGE_C R101, R5, R4, R101 ;  /* 0x000000040565723e */ /* 0x000fe20004806065 */
[----:B------:R-:W-:Y:S01]  /*71b0*/  FFMA R13, R41, R56, R13 ;  /* 0x00000038290d7223 */ /* 0x000fe2000000000d */
[----:B------:R-:W-:Y:S01]  /*71c0*/  HADD2.F32 R58, -RZ, R55.H1_H1 ;  /* 0x30000037ff3a7230 */ /* 0x000fe20000004100 */
[----:B------:R-:W-:Y:S01]  /*71d0*/  F2FP.SATFINITE.E5M2.F32.PACK_AB_MERGE_C R102, R15, R10, RZ ;  /* 0x0000000a0f66723e */ /* 0x000fe200048060ff */
[----:B------:R-:W-:Y:S02]  /*71e0*/  HADD2.F32 R55, -RZ, R57.H0_H0 ;  /* 0x20000039ff377230 */ /* 0x000fe40000004100 */
[C---:B------:R-:W-:Y:S01]  /*71f0*/  FMUL R14, R38.reuse, R18 ;  /* 0x00000012260e7220 */ /* 0x040fe20000400000 */
[C---:B------:R-:W-:Y:S01]  /*7200*/  FMUL R19, R38.reuse, R19 ;  /* 0x0000001326137220 */ /* 0x040fe20000400000 */
[--C-:B------:R-:W-:Y:S02]  /*7210*/  HADD2.F32 R57, -RZ, R59.reuse.H0_H0 ;  /* 0x2000003bff397230 */ /* 0x100fe40000004100 */
[C---:B------:R-:W-:Y:S01]  /*7220*/  FMUL R18, R38.reuse, R22 ;  /* 0x0000001626127220 */ /* 0x040fe20000400000 */
[C---:B------:R-:W-:Y:S01]  /*7230*/  FFMA R14, R41.reuse, R53, R14 ;  /* 0x00000035290e7223 */ /* 0x040fe2000000000e */
[----:B------:R-:W-:Y:S02]  /*7240*/  HADD2.F32 R62, -RZ, R59.H1_H1 ;  /* 0x3000003bff3e7230 */ /* 0x000fe40000004100 */
[C---:B------:R-:W-:Y:S01]  /*7250*/  FFMA R19, R41.reuse, R58, R19 ;  /* 0x0000003a29137223 */ /* 0x040fe20000000013 */
[----:B------:R-:W-:Y:S02]  /*7260*/  HADD2.F32 R59, -RZ, R61.H0_H0 ;  /* 0x2000003dff3b7230 */ /* 0x000fe40000004100 */
[C---:B------:R-:W-:Y:S01]  /*7270*/  FMUL R23, R38.reuse, R23 ;  /* 0x0000001726177220 */ /* 0x040fe20000400000 */
[C---:B------:R-:W-:Y:S01]  /*7280*/  FFMA R16, R41.reuse, R55, R16 ;  /* 0x0000003729107223 */ /* 0x040fe20000000010 */
[C---:B------:R-:W-:Y:S01]  /*7290*/  FFMA R17, R41.reuse, R60, R17 ;  /* 0x0000003c29117223 */ /* 0x040fe20000000011 */
[--C-:B------:R-:W-:Y:S02]  /*72a0*/  HADD2.F32 R61, -RZ, R63.reuse.H0_H0 ;  /* 0x2000003fff3d7230 */ /* 0x100fe40000004100 */
[C---:B------:R-:W-:Y:S01]  /*72b0*/  FFMA R18, R41.reuse, R57, R18 ;  /* 0x0000003929127223 */ /* 0x040fe20000000012 */
[----:B------:R-:W-:Y:S02]  /*72c0*/  HADD2.F32 R66, -RZ, R63.H1_H1 ;  /* 0x3000003fff427230 */ /* 0x000fe40000004100 */
[C---:B------:R-:W-:Y:S01]  /*72d0*/  FMUL R22, R38.reuse, R26 ;  /* 0x0000001a26167220 */ /* 0x040fe20000400000 */
[----:B------:R-:W-:Y:S02]  /*72e0*/  HADD2.F32 R63, -RZ, R65.H0_H0 ;  /* 0x20000041ff3f7230 */ /* 0x000fe40000004100 */
[C---:B------:R-:W-:Y:S01]  /*72f0*/  FFMA R23, R41.reuse, R62, R23 ;  /* 0x0000003e29177223 */ /* 0x040fe20000000017 */
[C---:B------:R-:W-:Y:S01]  /*7300*/  FMUL R27, R38.reuse, R27 ;  /* 0x0000001b261b7220 */ /* 0x040fe20000400000 */
[C---:B------:R-:W-:Y:S01]  /*7310*/  FFMA R20, R41.reuse, R59, R20 ;  /* 0x0000003b29147223 */ /* 0x040fe20000000014 */
[C---:B------:R-:W-:Y:S01]  /*7320*/  FFMA R21, R41.reuse, R64, R21 ;  /* 0x0000004029157223 */ /* 0x040fe20000000015 */
[--C-:B------:R-:W-:Y:S02]  /*7330*/  HADD2.F32 R65, -RZ, R67.reuse.H0_H0 ;  /* 0x20000043ff417230 */ /* 0x100fe40000004100 */
[C---:B------:R-:W-:Y:S01]  /*7340*/  FFMA R22, R41.reuse, R61, R22 ;  /* 0x0000003d29167223 */ /* 0x040fe20000000016 */
[----:B------:R-:W-:Y:S02]  /*7350*/  HADD2.F32 R70, -RZ, R67.H1_H1 ;  /* 0x30000043ff467230 */ /* 0x000fe40000004100 */
[C---:B------:R-:W-:Y:S01]  /*7360*/  FMUL R26, R38.reuse, R30 ;  /* 0x0000001e261a7220 */ /* 0x040fe20000400000 */
[--C-:B------:R-:W-:Y:S02]  /*7370*/  HADD2.F32 R67, -RZ, R40.reuse.H0_H0 ;  /* 0x20000028ff437230 */ /* 0x100fe40000004100 */
[C---:B------:R-:W-:Y:S01]  /*7380*/  FFMA R27, R41.reuse, R66, R27 ;  /* 0x00000042291b7223 */ /* 0x040fe2000000001b */
[C---:B------:R-:W-:Y:S01]  /*7390*/  FMUL R31, R38.reuse, R31 ;  /* 0x0000001f261f7220 */ /* 0x040fe20000400000 */
[C---:B------:R-:W-:Y:S01]  /*73a0*/  FFMA R24, R41.reuse, R63, R24 ;  /* 0x0000003f29187223 */ /* 0x040fe20000000018 */
[----:B------:R-:W-:Y:S02]  /*73b0*/  HADD2.F32 R40, -RZ, R40.H1_H1 ;  /* 0x30000028ff287230 */ /* 0x000fe40000004100 */
[C---:B------:R-:W-:Y:S01]  /*73c0*/  FFMA R25, R41.reuse, R68, R25 ;  /* 0x0000004429197223 */ /* 0x040fe20000000019 */
[--C-:B------:R-:W-:Y:S02]  /*73d0*/  HADD2.F32 R69, -RZ, R42.reuse.H0_H0 ;  /* 0x2000002aff457230 */ /* 0x100fe40000004100 */
[C---:B------:R-:W-:Y:S01]  /*73e0*/  FFMA R26, R41.reuse, R65, R26 ;  /* 0x00000041291a7223 */ /* 0x040fe2000000001a */
[----:B------:R-:W-:Y:S02]  /*73f0*/  HADD2.F32 R42, -RZ, R42.H1_H1 ;  /* 0x3000002aff2a7230 */ /* 0x000fe40000004100 */
[C---:B------:R-:W-:Y:S01]  /*7400*/  FMUL R30, R38.reuse, R34 ;  /* 0x00000022261e7220 */ /* 0x040fe20000400000 */
[----:B------:R-:W-:Y:S01]  /*7410*/  FFMA R31, R41, R70, R31 ;  /* 0x00000046291f7223 */ /* 0x000fe2000000001f */
[----:B------:R-:W-:Y:S01]  /*7420*/  FMUL R35, R38, R35 ;  /* 0x0000002326237220 */ /* 0x000fe20000400000 */
[----:B------:R-:W-:Y:S01]  /*7430*/  F2FP.SATFINITE.E5M2.F32.PACK_AB_MERGE_C R103, R19, R14, RZ ;  /* 0x0000000e1367723e */ /* 0x000fe200048060ff */
[C---:B------:R-:W-:Y:S01]  /*7440*/  FFMA R28, R41.reuse, R67, R28 ;  /* 0x00000043291c7223 */ /* 0x040fe2000000001c */
[C---:B------:R-:W-:Y:S01]  /*7450*/  FFMA R29, R41.reuse, R40, R29 ;  /* 0x00000028291d7223 */ /* 0x040fe2000000001d */
[C---:B------:R-:W-:Y:S01]  /*7460*/  FFMA R30, R41.reuse, R69, R30 ;  /* 0x00000045291e7223 */ /* 0x040fe2000000001e */
[----:B------:R-:W-:Y:S01]  /*7470*/  FFMA R35, R41, R42, R35 ;  /* 0x0000002a29237223 */ /* 0x000fe20000000023 */
[----:B------:R-:W-:Y:S02]  /*7480*/  F2FP.SATFINITE.E5M2.F32.PACK_AB_MERGE_C R102, R9, R8, R102 ;  /* 0x000000080966723e */ /* 0x000fe40004806066 */
[----:B------:R-:W-:Y:S02]  /*7490*/  F2FP.SATFINITE.E5M2.F32.PACK_AB_MERGE_C R103, R13, R12, R103 ;  /* 0x0000000c0d67723e */ /* 0x000fe40004806067 */
[----:B------:R-:W-:Y:S02]  /*74a0*/  F2FP.SATFINITE.E5M2.F32.PACK_AB_MERGE_C R104, R23, R18, RZ ;  /* 0x000000121768723e */ /* 0x000fe400048060ff */
[----:B------:R-:W-:Y:S01]  /*74b0*/  F2FP.SATFINITE.E5M2.F32.PACK_AB_MERGE_C R105, R27, R22, RZ ;  /* 0x000000161b69723e */ /* 0x000fe200048060ff */
[----:B------:R1:W-:Y:S01]  /*74c0*/  STS.128 [R84+UR44+0x2200], R100 ;  /* 0x0022006454007988 */ /* 0x0003e20008000c2c */
[----:B------:R-:W-:Y:S02]  /*74d0*/  F2FP.SATFINITE.E5M2.F32.PACK_AB_MERGE_C R110, R31, R26, RZ ;  /* 0x0000001a1f6e723e */ /* 0x000fe400048060ff */
[----:B------:R-:W-:Y:S02]  /*74e0*/  F2FP.SATFINITE.E5M2.F32.PACK_AB_MERGE_C R111, R35, R30, RZ ;  /* 0x0000001e236f723e */ /* 0x000fe400048060ff */
[----:B------:R-:W-:Y:S02]  /*74f0*/  F2FP.SATFINITE.E5M2.F32.PACK_AB_MERGE_C R104, R17, R16, R104 ;  /* 0x000000101168723e */ /* 0x000fe40004806068 */
[----:B------:R-:W-:Y:S02]  /*7500*/  F2FP.SATFINITE.E5M2.F32.PACK_AB_MERGE_C R105, R21, R20, R105 ;  /* 0x000000141569723e */ /* 0x000fe40004806069 */
[----:B------:R-:W-:Y:S02]  /*7510*/  F2FP.SATFINITE.E5M2.F32.PACK_AB_MERGE_C R106, R25, R24, R110 ;  /* 0x00000018196a723e */ /* 0x000fe4000480606e */
[----:B------:R-:W-:Y:S02]  /*7520*/  F2FP.SATFINITE.E5M2.F32.PACK_AB_MERGE_C R107, R29, R28, R111 ;  /* 0x0000001c1d6b723e */ /* 0x000fe4000480606f */
[----:B------:R-:W-:Y:S02]  /*7530*/  LEA R109, R93, UR44, 0x3 ;  /* 0x0000002c5d6d7c11 */ /* 0x000fe4000f8e18ff */
[----:B------:R-:W-:Y:S01]  /*7540*/  @P6 SHF.L.U32 R110, R92, 0x1f, RZ ;  /* 0x0000001f5c6e6819 */ /* 0x000fe200000006ff */
[----:B------:R1:W-:Y:S01]  /*7550*/  STS.128 [R98+0x2200], R104 ;  /* 0x0022006862007388 */ /* 0x0003e20000000c00 */
[----:B------:R-:W-:Y:S01]  /*7560*/  @!PT LDS RZ, [RZ] ;  /* 0x00000000fffff984 */ /* 0x000fe20000000800 */
[----:B------:R-:W-:Y:S01]  /*7570*/  @!PT LDS RZ, [RZ] ;  /* 0x00000000fffff984 */ /* 0x000fe20000000800 */
[----:B------:R-:W-:Y:S01]  /*7580*/  @!PT LDS RZ, [RZ] ;  /* 0x00000000fffff984 */ /* 0x000fe20000000800 */
[----:B------:R-:W-:Y:S01]  /*7590*/  @!PT LDS RZ, [RZ] ;  /* 0x00000000fffff984 */ /* 0x000fe20000000800 */
[----:B------:R2:W-:Y:S07]  /*75a0*/  MEMBAR.ALL.CTA ;  /* 0x0000000000007992 */ /* 0x0005ee0000008000 */
[----:B--2---:R-:W2:Y:S02]  /*75b0*/  FENCE.VIEW.ASYNC.S ;  /* 0x00000000000073c6 */ /* 0x004ea40000000000 */
[----:B--2---:R-:W-:Y:S06]  /*75c0*/  BAR.SYNC.DEFER_BLOCKING 0x1, 0x80 ;  /* 0x0042000000007b1d */ /* 0x004fec0000010000 */
[----:B------:R-:W-:Y:S05]  /*75d0*/  @P0 BRA `(.L_x_123) ;  /* 0x00000000003c0947 */ /* 0x000fea0003800000 */
[----:B------:R-:W2:Y:S01]  /*75e0*/  LDCU.64 UR6, c[0x0][0x348] ;  /* 0x00006900ff0677ac */ /* 0x000ea20008000a00 */
[----:B------:R-:W-:Y:S01]  /*75f0*/  UIADD3 UR4, UPT, UPT, UR44, 0x2200, URZ ;  /* 0x000022002c047890 */ /* 0x000fe2000fffe0ff */
[----:B------:R-:W-:Y:S01]  /*7600*/  UMOV UR51, UR36 ;  /* 0x0000002400337c82 */ /* 0x000fe20008000000 */
[----:B------:R-:W-:Y:S02]  /*7610*/  UIADD3 UR9, UPT, UPT, UR49, 0x40, URZ ;  /* 0x0000004031097890 */ /* 0x000fe4000fffe0ff */
[----:B------:R-:W-:Y:S02]  /*7620*/  UIADD3 UR8, UPT, UPT, UR44, 0x2a00, URZ ;  /* 0x00002a002c087890 */ /* 0x000fe4000fffe0ff */
[----:B------:R-:W-:Y:S01]  /*7630*/  MOV R96, UR4 ;  /* 0x0000000400607c02 */ /* 0x000fe20008000f00 */
[----:B------:R-:W-:Y:S01]  /*7640*/  UMOV UR10, UR50 ;  /* 0x00000032000a7c82 */ /* 0x000fe20008000000 */
[----:B------:R-:W-:Y:S02]  /*7650*/  UMOV UR11, UR36 ;  /* 0x00000024000b7c82 */ /* 0x000fe40008000000 */
[----:B------:R-:W-:Y:S01]  /*7660*/  R2UR UR48, R96 ;  /* 0x00000000603072ca */ /* 0x000fe200000e0000 */
[----:B--2---:R-:W-:Y:S04]  /*7670*/  UIADD3 UR4, UP0, UPT, UR6, 0x680, URZ ;  /* 0x0000068006047890 */ /* 0x004fe8000ff1e0ff */
[----:B------:R-:W-:Y:S09]  /*7680*/  UIADD3.X UR5, UPT, UPT, URZ, UR7, URZ, UP0, !UPT ;  /* 0x00000007ff057290 */ /* 0x000ff200087fe4ff */
[----:B------:R2:W-:Y:S01]  /*7690*/  UTMASTG.3D [UR48], [UR4] ;  /* 0x00000030040073b5 */ /* 0x0005e20008010000 */
[----:B------:R2:W-:Y:S01]  /*76a0*/  UTMASTG.3D [UR8], [UR4] ;  /* 0x00000008040073b5 */ /* 0x0005e20008010000 */
[----:B------:R0:W-:Y:S01]  /*76b0*/  UTMACMDFLUSH ;  /* 0x00000000000079b7 */ /* 0x0001e20000000000 */
[----:B--2---:R-:W-:Y:S04]  /*76c0*/  DEPBAR.LE SB0, 0x1 ;  /* 0x000080400000791a */ /* 0x004fe80000000000 */
.L_x_123:
[----:B------:R-:W-:Y:S05]  /*76d0*/  BSYNC.RECONVERGENT B0 ;  /* 0x0000000000007941 */ /* 0x000fea0003800200 */
.L_x_122:
[----:B------:R-:W-:Y:S06]  /*76e0*/  BAR.SYNC.DEFER_BLOCKING 0x1, 0x80 ;  /* 0x0042000000007b1d */ /* 0x000fec0000010000 */
[----:B------:R-:W2:Y:S01]  /*76f0*/  @P6 SYNCS.PHASECHK.TRANS64.TRYWAIT P0, [R109+URZ+0xd0], R110 ;  /* 0x0000d06e6d0065a7 */ /* 0x000ea200080011ff */
[----:B------:R-:W-:Y:S01]  /*7700*/  BSSY B1, `(.L_x_124) ;  /* 0x0000020000017945 */ /* 0x000fe20003800000 */
[----:B--2---:R-:W-:Y:S03]  /*7710*/  @P6 SEL R71, RZ, 0x1, !P0 ;  /* 0x00000001ff476807 */ /* 0x004fe60004000000 */
[----:B------:R-:W-:Y:S05]  /*7720*/  @!P6 BRA `(.L_x_125) ;  /* 0x000000000074e947 */ /* 0x000fea0003800000 */
[----:B------:R-:W-:Y:S01]  /*7730*/  ISETP.NE.AND P1, PT, R99, RZ, PT ;  /* 0x000000ff6300720c */ /* 0x000fe20003f25270 */
[----:B------:R-:W-:Y:S01]  /*7740*/  BSSY B0, `(.L_x_126) ;  /* 0x0000009000007945 */ /* 0x000fe20003800000 */
[----:B------:R-:W-:Y:S11]  /*7750*/  ISETP.NE.AND P0, PT, R71, RZ, PT ;  /* 0x000000ff4700720c */ /* 0x000ff60003f05270 */
[----:B------:R-:W-:Y:S05]  /*7760*/  @P1 IMAD R0, R93, 0x1000, R84 ;  /* 0x000010005d001824 */ /* 0x000fea00078e0254 */
[----:B------:R-:W-:Y:S05]  /*7770*/  @P1 IADD3 R3, PT, PT, R0, UR44, RZ ;  /* 0x0000002c00031c10 */ /* 0x000fea000fffe0ff */
[----:B------:R-:W-:Y:S01]  /*7780*/  @P1 IMAD.IADD R3, R3, 0x1, R108 ;  /* 0x0000000103031824 */ /* 0x000fe200078e026c */
[----:B------:R-:W-:Y:S06]  /*7790*/  @P0 BRA `(.L_x_127) ;  /* 0x00000000000c0947 */ /* 0x000fec0003800000 */
[----:B------:R-:W-:Y:S04]  /*77a0*/  SHF.L.U32 R2, R92, 0x1f, RZ ;  /* 0x0000001f5c027819 */ /* 0x000fe800000006ff */
[----:B------:R-:W2:Y:S02]  /*77b0*/  SYNCS.PHASECHK.TRANS64.TRYWAIT P0, [R109+URZ+0xd0], R2 ;  /* 0x0000d0026d0075a7 */ /* 0x000ea400080011ff */
[----:B--2---:R-:W-:Y:S05]  /*77c0*/  @!P0 BRA `(.L_x_128) ;  /* 0x0000001800e88947 */ /* 0x004fea0003800000 */
.L_x_127:
[----:B------:R-:W-:Y:S05]  /*77d0*/  BSYNC B0 ;  /* 0x0000000000007941 */ /* 0x000fea0003800000 */
.L_x_126:
[----:B------:R-:W-:Y:S01]  /*77e0*/  ISETP.NE.AND P0, PT, R99, RZ, PT ;  /* 0x000000ff6300720c */ /* 0x000fe20003f05270 */
[----:B--2---:R-:W-:Y:S02]  /*77f0*/  VIADD R109, R109, 0xe0 ;  /* 0x000000e06d6d7836 */ /* 0x004fe40000000000 */
[----:B------:R-:W-:Y:S02]  /*7800*/  IMAD.U32 R2, RZ, RZ, UR46 ;  /* 0x0000002eff027e24 */ /* 0x000fe4000f8e00ff */
[----:B------:R-:W-:Y:S03]  /*7810*/  VIADD R93, R93, 0x1 ;  /* 0x000000015d5d7836 */ /* 0x000fe60000000000 */
[----:B------:R-:W-:Y:S05]  /*7820*/  PRMT R2, R2, 0x654, R109 ;  /* 0x0000065402027816 */ /* 0x000fea000000006d */
[----:B------:R2:W3:Y:S04]  /*7830*/  @P0 LDS.128 R72, [R0+UR44+0x200] ;  /* 0x0002002c00480984 */ /* 0x0004e80008000c00 */
[----:B------:R2:W4:Y:S01]  /*7840*/  @P0 LDS.128 R76, [R3+0x200] ;  /* 0x00020000034c0984 */ /* 0x0005220000000c00 */
        /* <DEDUP_REMOVED lines=11> */
.L_x_125:
[----:B------:R-:W-:Y:S05]  /*7900*/  BSYNC B1 ;  /* 0x0000000000017941 */ /* 0x000fea0003800000 */
.L_x_124:
[----:B--2---:R-:W-:Y:S05]  /*7910*/  VIADD R0, R39, 0x20 ;  /* 0x0000002027007836 */ /* 0x004fea0000000000 */
[----:B------:R-:W-:Y:S04]  /*7920*/  SHF.R.U32.HI R0, RZ, 0x15, R0 ;  /* 0x00000015ff007819 */ /* 0x000fe80000011600 */
[----:B------:R-:W-:Y:S11]  /*7930*/  LOP3.LUT P0, RZ, R0, 0x3, R87, 0x48, !PT ;  /* 0x0000000300ff7812 */ /* 0x000ff60007804857 */
[----:B------:R-:W-:Y:S02]  /*7940*/  @!UPT UIADD3 URZ, UPT, UPT, URZ, URZ, URZ ;  /* 0x000000fffffff290 */ /* 0x000fe4000fffe0ff */
[----:B------:R-:W-:Y:S05]  /*7950*/  @!P0 BRA `(.L_x_129) ;  /* 0x0000000000408947 */ /* 0x000fea0003800000 */
[----:B------:R-:W2:Y:S01]  /*7960*/  LDCU.64 UR8, c[0x4][0x70] ;  /* 0x01000e00ff0877ac */ /* 0x000ea20008000a00 */
[----:B------:R-:W-:Y:S01]  /*7970*/  MOV R3, 0x0 ;  /* 0x0000000000037802 */ /* 0x000fe20000000f00 */
[----:B------:R-:W-:Y:S02]  /*7980*/  HFMA2 R12, -RZ, RZ, 0, 5.9604644775390625e-08 ;  /* 0x00000001ff0c7431 */ /* 0x000fe400000001ff */
[----:B------:R-:W-:Y:S02]  /*7990*/  IMAD.MOV.U32 R8, RZ, RZ, 0x192 ;  /* 0x00000192ff087424 */ /* 0x000fe400078e00ff */
[----:B------:R-:W-:Y:S01]  /*79a0*/  IMAD.MOV.U32 R13, RZ, RZ, RZ ;  /* 0x000000ffff0d7224 */ /* 0x000fe200078e00ff */
[----:B------:R-:W5:Y:S01]  /*79b0*/  LDCU.64 UR6, c[0x4][0x78] ;  /* 0x01000f00ff0677ac */ /* 0x000f620008000a00 */
[----:B------:R-:W1:Y:S01]  /*79c0*/  LDC.64 R2, c[0x4][R3] ;  /* 0x0100000003027b82 */ /* 0x000e620000000a00 */
[----:B------:R-:W3:Y:S01]  /*79d0*/  LDCU.64 UR4, c[0x4][0x10] ;  /* 0x01000200ff0477ac */ /* 0x000ee20008000a00 */
[----:B--2---:R-:W-:Y:S01]  /*79e0*/  MOV R5, UR9 ;  /* 0x0000000900057c02 */ /* 0x004fe20008000f00 */
[----:B------:R-:W-:Y:S01]  /*79f0*/  IMAD.U32 R4, RZ, RZ, UR8 ;  /* 0x00000008ff047e24 */ /* 0x000fe2000f8e00ff */
[----:B-----5:R-:W-:Y:S01]  /*7a00*/  MOV R7, UR7 ;  /* 0x0000000700077c02 */ /* 0x020fe20008000f00 */
[----:B------:R-:W-:Y:S01]  /*7a10*/  IMAD.U32 R6, RZ, RZ, UR6 ;  /* 0x00000006ff067e24 */ /* 0x000fe2000f8e00ff */
[----:B---3--:R-:W-:Y:S01]  /*7a20*/  MOV R11, UR5 ;  /* 0x00000005000b7c02 */ /* 0x008fe20008000f00 */
[----:B------:R-:W-:Y:S02]  /*7a30*/  IMAD.U32 R10, RZ, RZ, UR4 ;  /* 0x00000004ff0a7e24 */ /* 0x000fe4000f8e00ff */
[----:B------:R-:W-:Y:S07]  /*7a40*/  LEPC R20, `(.L_x_129) ;  /* 0x000000001014794e */ /* 0x000fee0000000000 */
[----:B-1--4-:R-:W-:Y:S05]  /*7a50*/  CALL.ABS.NOINC R2 ;  /* 0x0000000002007343 */ /* 0x012fea0003c00000 */
.L_x_129:
[----:B------:R-:W-:Y:S01]  /*7a60*/  ISETP.NE.AND P0, PT, R97, RZ, PT ;  /* 0x000000ff6100720c */ /* 0x000fe20003f05270 */
[----:B------:R-:W-:Y:S05]  /*7a70*/  WARPSYNC.ALL ;  /* 0x0000000000007948 */ /* 0x000fea0003800000 */
[----:B------:R-:W-:Y:S01]  /*7a80*/  R2UR UR4, R39 ;  /* 0x00000000270472ca */ /* 0x000fe200000e0000 */
[----:B------:R-:W-:Y:S01]  /*7a90*/  BSSY.RECONVERGENT B0, `(.L_x_130) ;  /* 0x00000a0000007945 */ /* 0x000fe20003800200 */
[-C--:B---3--:R-:W-:Y:S02]  /*7aa0*/  F2FP.F16.E5M2.UNPACK_B R42, R72.reuse ;  /* 0x00000048ff2a723e */ /* 0x088fe400020004ff */
[----:B------:R-:W-:Y:S02]  /*7ab0*/  F2FP.F16.E5M2.UNPACK_B R72, R72.H1 ;  /* 0x00000048ff48723e */ /* 0x000fe400030004ff */
[-C--:B------:R-:W-:Y:S01]  /*7ac0*/  F2FP.F16.E5M2.UNPACK_B R46, R73.reuse ;  /* 0x00000049ff2e723e */ /* 0x080fe200020004ff */
[--C-:B------:R-:W-:Y:S01]  /*7ad0*/  HADD2.F32 R40, -RZ, R42.reuse.H0_H0 ;  /* 0x2000002aff287230 */ /* 0x100fe20000004100 */
[----:B------:R-:W-:Y:S01]  /*7ae0*/  F2FP.F16.E5M2.UNPACK_B R73, R73.H1 ;  /* 0x00000049ff49723e */ /* 0x000fe200030004ff */
[----:B------:R-:W-:Y:S01]  /*7af0*/  HADD2.F32 R42, -RZ, R42.H1_H1 ;  /* 0x3000002aff2a7230 */ /* 0x000fe20000004100 */
[-C--:B------:R-:W-:Y:S01]  /*7b00*/  F2FP.F16.E5M2.UNPACK_B R50, R74.reuse ;  /* 0x0000004aff32723e */ /* 0x080fe200020004ff */
[----:B------:R-:W-:Y:S01]  /*7b10*/  HADD2.F32 R43, -RZ, R72.H0_H0 ;  /* 0x20000048ff2b7230 */ /* 0x000fe20000004100 */
[----:B------:R-:W-:Y:S01]  /*7b20*/  F2FP.F16.E5M2.UNPACK_B R74, R74.H1 ;  /* 0x0000004aff4a723e */ /* 0x000fe200030004ff */
[----:B------:R-:W2:Y:S01]  /*7b30*/  LDTM.x32 R4, tmem[UR4+0x20] ;  /* 0x00002004000479ee */ /* 0x000ea200082c0000 */
[----:B------:R-:W-:Y:S01]  /*7b40*/  NOP ;  /* 0x0000000000007918 */ /* 0x000fe20000000000 */
[----:B------:R-:W-:Y:S01]  /*7b50*/  IADD3 R90, PT, PT, R90, 0x140, RZ ;  /* 0x000001405a5a7810 */ /* 0x000fe20007ffe0ff */
[--C-:B------:R-:W-:Y:S01]  /*7b60*/  HADD2.F32 R45, -RZ, R46.reuse.H0_H0 ;  /* 0x2000002eff2d7230 */ /* 0x100fe20000004100 */
[----:B------:R-:W-:Y:S01]  /*7b70*/  F2FP.F16.E5M2.UNPACK_B R54, R75 ;  /* 0x0000004bff36723e */ /* 0x000fe200020004ff */
[----:B------:R-:W-:Y:S01]  /*7b80*/  HADD2.F32 R46, -RZ, R46.H1_H1 ;  /* 0x3000002eff2e7230 */ /* 0x000fe20000004100 */
[----:B------:R-:W-:Y:S01]  /*7b90*/  LOP3.LUT R90, R90, 0xfefffff8, RZ, 0xc0, !PT ;  /* 0xfefffff85a5a7812 */ /* 0x000fe200078ec0ff */
[--C-:B------:R-:W-:Y:S01]  /*7ba0*/  HADD2.F32 R49, -RZ, R50.reuse.H0_H0 ;  /* 0x20000032ff317230 */ /* 0x100fe20000004100 */
[----:B----4-:R-:W-:Y:S01]  /*7bb0*/  F2FP.F16.E5M2.UNPACK_B R58, R76 ;  /* 0x0000004cff3a723e */ /* 0x010fe200020004ff */
[----:B------:R-:W-:Y:S01]  /*7bc0*/  HADD2.F32 R50, -RZ, R50.H1_H1 ;  /* 0x30000032ff327230 */ /* 0x000fe20000004100 */
[----:B--2---:R2:W-:Y:S01]  /*7bd0*/  SYNCS.ARRIVE.TRANS64.RED.A1T0 RZ, [R90+URZ], RZ ;  /* 0x000000ff5aff79a7 */ /* 0x0045e200081004ff */
[--C-:B------:R-:W-:Y:S01]  /*7be0*/  HADD2.F32 R53, -RZ, R54.reuse.H0_H0 ;  /* 0x20000036ff357230 */ /* 0x100fe20000004100 */
[----:B------:R-:W-:Y:S01]  /*7bf0*/  F2FP.F16.E5M2.UNPACK_B R62, R77 ;  /* 0x0000004dff3e723e */ /* 0x000fe200020004ff */
[----:B------:R-:W-:Y:S01]  /*7c00*/  HADD2.F32 R54, -RZ, R54.H1_H1 ;  /* 0x30000036ff367230 */ /* 0x000fe20000004100 */
[----:B------:R-:W-:Y:S01]  /*7c10*/  F2FP.F16.E5M2.UNPACK_B R66, R78 ;  /* 0x0000004eff42723e */ /* 0x000fe200020004ff */
[--C-:B------:R-:W-:Y:S01]  /*7c20*/  HADD2.F32 R57, -RZ, R58.reuse.H0_H0 ;  /* 0x2000003aff397230 */ /* 0x100fe20000004100 */
[----:B------:R-:W-:Y:S01]  /*7c30*/  F2FP.F16.E5M2.UNPACK_B R70, R79 ;  /* 0x0000004fff46723e */ /* 0x000fe200020004ff */
[----:B------:R-:W-:Y:S01]  /*7c40*/  HADD2.F32 R58, -RZ, R58.H1_H1 ;  /* 0x3000003aff3a7230 */ /* 0x000fe20000004100 */
[----:B------:R-:W-:Y:S01]  /*7c50*/  F2FP.F16.E5M2.UNPACK_B R75, R75.H1 ;  /* 0x0000004bff4b723e */ /* 0x000fe200030004ff */
[--C-:B------:R-:W-:Y:S01]  /*7c60*/  HADD2.F32 R61, -RZ, R62.reuse.H0_H0 ;  /* 0x2000003eff3d7230 */ /* 0x100fe20000004100 */
[----:B------:R-:W-:Y:S01]  /*7c70*/  F2FP.F16.E5M2.UNPACK_B R76, R76.H1 ;  /* 0x0000004cff4c723e */ /* 0x000fe200030004ff */
[----:B------:R-:W-:Y:S01]  /*7c80*/  HADD2.F32 R63, -RZ, R62.H1_H1 ;  /* 0x3000003eff3f7230 */ /* 0x000fe20000004100 */
[----:B------:R-:W-:Y:S01]  /*7c90*/  F2FP.F16.E5M2.UNPACK_B R77, R77.H1 ;  /* 0x0000004dff4d723e */ /* 0x000fe200030004ff */
[--C-:B------:R-:W-:Y:S02]  /*7ca0*/  HADD2.F32 R65, -RZ, R66.reuse.H0_H0 ;  /* 0x20000042ff417230 */ /* 0x100fe40000004100 */
[C---:B------:R-:W-:Y:S01]  /*7cb0*/  FMUL R4, R38.reuse, R4 ;  /* 0x0000000426047220 */ /* 0x040fe20000400000 */
        /* <DEDUP_REMOVED lines=16> */
[--C-:B------:R-:W-:Y:S02]  /*7dc0*/  HADD2.F32 R69, -RZ, R70.reuse.H0_H0 ;  /* 0x20000046ff457230 */ /* 0x100fe40000004100 */
[C---:B------:R-:W-:Y:S01]  /*7dd0*/  FMUL R28, R38.reuse, R32 ;  /* 0x00000020261c7220 */ /* 0x040fe20000400000 */
[----:B------:R-:W-:Y:S02]  /*7de0*/  HADD2.F32 R70, -RZ, R70.H1_H1 ;  /* 0x30000046ff467230 */ /* 0x000fe40000004100 */
[C---:B------:R-:W-:Y:S01]  /*7df0*/  FMUL R29, R38.reuse, R33 ;  /* 0x00000021261d7220 */ /* 0x040fe20000400000 */
[----:B------:R-:W-:Y:S02]  /*7e00*/  HADD2.F32 R44, -RZ, R72.H1_H1 ;  /* 0x30000048ff2c7230 */ /* 0x000fe40000004100 */
[C---:B------:R-:W-:Y:S01]  /*7e10*/  FMUL R6, R38.reuse, R6 ;  /* 0x0000000626067220 */ /* 0x040fe20000400000 */
[C---:B------:R-:W-:Y:S01]  /*7e20*/  FMUL R7, R38.reuse, R7 ;  /* 0x0000000726077220 */ /* 0x040fe20000400000 */
[--C-:B------:R-:W-:Y:S02]  /*7e30*/  HADD2.F32 R47, -RZ, R73.reuse.H0_H0 ;  /* 0x20000049ff2f7230 */ /* 0x100fe40000004100 */
[C---:B------:R-:W-:Y:S01]  /*7e40*/  FMUL R10, R38.reuse, R10 ;  /* 0x0000000a260a7220 */ /* 0x040fe20000400000 */
[C---:B------:R-:W-:Y:S01]  /*7e50*/  FFMA R6, R41.reuse, R43, R6 ;  /* 0x0000002b29067223 */ /* 0x040fe20000000006 */
[----:B------:R-:W-:Y:S02]  /*7e60*/  HADD2.F32 R48, -RZ, R73.H1_H1 ;  /* 0x30000049ff307230 */ /* 0x000fe40000004100 */
[C---:B------:R-:W-:Y:S01]  /*7e70*/  FFMA R7, R41.reuse, R44, R7 ;  /* 0x0000002c29077223 */ /* 0x040fe20000000007 */
[C---:B------:R-:W-:Y:S01]  /*7e80*/  FFMA R8, R41.reuse, R45, R8 ;  /* 0x0000002d29087223 */ /* 0x040fe20000000008 */
[C---:B------:R-:W-:Y:S01]  /*7e90*/  FFMA R9, R41.reuse, R46, R9 ;  /* 0x0000002e29097223 */ /* 0x040fe20000000009 */
[----:B------:R-:W-:Y:S01]  /*7ea0*/  FFMA R10, R41, R47, R10 ;  /* 0x0000002f290a7223 */ /* 0x000fe2000000000a */
[C---:B------:R-:W-:Y:S01]  /*7eb0*/  FMUL R11, R38.reuse, R11 ;  /* 0x0000000b260b7220 */ /* 0x040fe20000400000 */
[----:B------:R-:W-:Y:S01]  /*7ec0*/  F2FP.F16.E5M2.UNPACK_B R78, R78.H1 ;  /* 0x0000004eff4e723e */ /* 0x000fe200030004ff */
[--C-:B------:R-:W-:Y:S01]  /*7ed0*/  HADD2.F32 R51, -RZ, R74.reuse.H0_H0 ;  /* 0x2000004aff337230 */ /* 0x100fe20000004100 */
[----:B-1----:R-:W-:Y:S01]  /*7ee0*/  F2FP.SATFINITE.E5M2.F32.PACK_AB_MERGE_C R100, R7, R6, RZ ;  /* 0x000000060764723e */ /* 0x002fe200048060ff */
[C---:B------:R-:W-:Y:S01]  /*7ef0*/  FFMA R11, R41.reuse, R48, R11 ;  /* 0x00000030290b7223 */ /* 0x040fe2000000000b */
[C---:B------:R-:W-:Y:S01]  /*7f00*/  FFMA R12, R41.reuse, R49, R12 ;  /* 0x00000031290c7223 */ /* 0x040fe2000000000c */
[----:B------:R-:W-:Y:S01]  /*7f10*/  FFMA R13, R41, R50, R13 ;  /* 0x00000032290d7223 */ /* 0x000fe2000000000d */
[----:B------:R-:W-:Y:S01]  /*7f20*/  F2FP.SATFINITE.E5M2.F32.PACK_AB_MERGE_C R100, R5, R4, R100 ;  /* 0x000000040564723e */ /* 0x000fe20004806064 */
[----:B------:R-:W-:Y:S01]  /*7f30*/  HADD2.F32 R52, -RZ, R74.H1_H1 ;  /* 0x3000004aff347230 */ /* 0x000fe20000004100 */
[----:B------:R-:W-:Y:S01]  /*7f40*/  F2FP.SATFINITE.E5M2.F32.PACK_AB_MERGE_C R101, R11, R10, RZ ;  /* 0x0000000a0b65723e */ /* 0x000fe200048060ff */
[C---:B------:R-:W-:Y:S01]  /*7f50*/  FMUL R14, R38.reuse, R14 ;  /* 0x0000000e260e7220 */ /* 0x040fe20000400000 */
[C---:B------:R-:W-:Y:S01]  /*7f60*/  FMUL R15, R38.reuse, R15 ;  /* 0x0000000f260f7220 */ /* 0x040fe20000400000 */
[--C-:B------:R-:W-:Y:S01]  /*7f70*/  HADD2.F32 R55, -RZ, R75.reuse.H0_H0 ;  /* 0x2000004bff377230 */ /* 0x100fe20000004100 */
[----:B------:R-:W-:Y:S01]  /*7f80*/  F2FP.SATFINITE.E5M2.F32.PACK_AB_MERGE_C R101, R9, R8, R101 ;  /* 0x000000080965723e */ /* 0x000fe20004806065 */
[C---:B------:R-:W-:Y:S01]  /*7f90*/  FFMA R14, R41.reuse, R51, R14 ;  /* 0x00000033290e7223 */ /* 0x040fe2000000000e */
[C---:B------:R-:W-:Y:S01]  /*7fa0*/  FFMA R15, R41.reuse, R52, R15 ;  /* 0x00000034290f7223 */ /* 0x040fe2000000000f */
[C---:B------:R-:W-:Y:S01]  /*7fb0*/  FFMA R16, R41.reuse, R53, R16 ;  /* 0x0000003529107223 */ /* 0x040fe20000000010 */
[C---:B------:R-:W-:Y:S01]  /*7fc0*/  FFMA R17, R41.reuse, R54, R17 ;  /* 0x0000003629117223 */ /* 0x040fe20000000011 */
        /* <DEDUP_REMOVED lines=15> */
[C---:B------:R-:W-:Y:S01]  /*80c0*/  FFMA R23, R41.reuse, R60, R23 ;  /* 0x0000003c29177223 */ /* 0x040fe20000000017 */
[C---:B------:R-:W-:Y:S01]  /*80d0*/  FMUL R27, R38.reuse, R27 ;  /* 0x0000001b261b7220 */ /* 0x040fe20000400000 */
[C---:B------:R-:W-:Y:S01]  /*80e0*/  FFMA R0, R41.reuse, R61, R0 ;  /* 0x0000003d29007223 */ /* 0x040fe20000000000 */
[----:B------:R-:W-:Y:S01]  /*80f0*/  F2FP.F16.E5M2.UNPACK_B R79, R79.H1 ;  /* 0x0000004fff4f723e */ /* 0x000fe200030004ff */
        /* <DEDUP_REMOVED lines=16> */
[----:B------:R-:W-:Y:S01]  /*8200*/  FFMA R28, R41, R69, R28 ;  /* 0x00000045291c7223 */ /* 0x000fe2000000001c */
[----:B------:R-:W-:Y:S01]  /*8210*/  F2FP.SATFINITE.E5M2.F32.PACK_AB_MERGE_C R103, R19, R18, RZ ;  /* 0x000000121367723e */ /* 0x000fe200048060ff */
        /* <DEDUP_REMOVED lines=14> */
[----:B--2---:R-:W-:Y:S03]  /*8300*/  IADD3 R90, PT, PT, R36, 0x1, RZ ;  /* 0x00000001245a7810 */ /* 0x004fe60007ffe0ff */
        /* <DEDUP_REMOVED lines=10> */
[----:B------:R-:W-:Y:S02]  /*83b0*/  UIADD3 UR13, UPT, UPT, UR49, 0x20, URZ ;  /* 0x00000020310d7890 */ /* 0x000fe4000fffe0ff */
[----:B------:R-:W-:Y:S01]  /*83c0*/  UIADD3 UR12, UPT, UPT, UR44, 0x3200, URZ ;  /* 0x000032002c0c7890 */ /* 0x000fe2000fffe0ff */
[----:B------:R-:W-:Y:S01]  /*83d0*/  UMOV UR14, UR50 ;  /* 0x00000032000e7c82 */ /* 0x000fe20008000000 */
[----:B------:R-:W-:Y:S01]  /*83e0*/  UMOV UR15, UR36 ;  /* 0x00000024000f7c82 */ /* 0x000fe20008000000 */
[----:B------:R-:W-:Y:S02]  /*83f0*/  UIADD3 UR9, UPT, UPT, UR49, 0x60, URZ ;  /* 0x0000006031097890 */ /* 0x000fe4000fffe0ff */
[----:B------:R-:W-:Y:S01]  /*8400*/  UIADD3 UR8, UPT, UPT, UR44, 0x3a00, URZ ;  /* 0x00003a002c087890 */ /* 0x000fe2000fffe0ff */
[----:B------:R-:W-:Y:S01]  /*8410*/  UMOV UR10, UR50 ;  /* 0x00000032000a7c82 */ /* 0x000fe20008000000 */
[----:B------:R-:W-:Y:S01]  /*8420*/  UMOV UR11, UR36 ;  /* 0x00000024000b7c82 */ /* 0x000fe20008000000 */
[----:B--2---:R-:W-:Y:S04]  /*8430*/  UIADD3 UR4, UP0, UPT, UR6, 0x680, URZ ;  /* 0x0000068006047890 */ /* 0x004fe8000ff1e0ff */
[----:B------:R-:W-:Y:S09]  /*8440*/  UIADD3.X UR5, UPT, UPT, URZ, UR7, URZ, UP0, !UPT ;  /* 0x00000007ff057290 */ /* 0x000ff200087fe4ff */
[----:B------:R2:W-:Y:S01]  /*8450*/  UTMASTG.3D [UR12], [UR4] ;  /* 0x0000000c040073b5 */ /* 0x0005e20008010000 */
[----:B------:R2:W-:Y:S01]  /*8460*/  UTMASTG.3D [UR8], [UR4] ;  /* 0x00000008040073b5 */ /* 0x0005e20008010000 */
[----:B------:R0:W-:Y:S01]  /*8470*/  UTMACMDFLUSH ;  /* 0x00000000000079b7 */ /* 0x0001e20000000000 */
[----:B--2---:R-:W-:Y:S04]  /*8480*/  DEPBAR.LE SB0, 0x1 ;  /* 0x000080400000791a */ /* 0x004fe80000000000 */
.L_x_131:
[----:B------:R-:W-:Y:S05]  /*8490*/  BSYNC.RECONVERGENT B0 ;  /* 0x0000000000007941 */ /* 0x000fea0003800200 */
.L_x_130:
[----:B------:R-:W-:Y:S01]  /*84a0*/  R2UR UR4, R88 ;  /* 0x00000000580472ca */ /* 0x000fe200000e0000 */
[----:B------:R-:W-:Y:S01]  /*84b0*/  BAR.SYNC.DEFER_BLOCKING 0x1, 0x80 ;  /* 0x0042000000007b1d */ /* 0x000fe20000010000 */
[----:B------:R-:W-:Y:S01]  /*84c0*/  ISETP.NE.AND P0, PT, R91, 0x2, PT ;  /* 0x000000025b00780c */ /* 0x000fe20003f05270 */
[----:B------:R-:W-:Y:S01]  /*84d0*/  UISETP.NE.AND UP0, UPT, UR45, URZ, UPT ;  /* 0x000000ff2d00728c */ /* 0x000fe2000bf05270 */
[----:B------:R-:W-:Y:S01]  /*84e0*/  ISETP.NE.AND P1, PT, R90, 0x4, PT ;  /* 0x000000045a00780c */ /* 0x000fe20003f25270 */
[----:B------:R-:W-:Y:S01]  /*84f0*/  UIADD3 UR24, UPT, UPT, UR37, UR63, URZ ;  /* 0x0000003f25187290 */ /* 0x000fe2000fffe0ff */
[----:B------:R-:W-:Y:S02]  /*8500*/  SEL R3, RZ, 0x1, P0 ;  /* 0x00000001ff037807 */ /* 0x000fe40000000000 */
[----:B------:R-:W-:Y:S02]  /*8510*/  SEL R0, RZ, 0x1, P1 ;  /* 0x00000001ff007807 */ /* 0x000fe40000800000 */
[----:B------:R-:W-:Y:S02]  /*8520*/  LOP3.LUT R94, R94, R3, RZ, 0x3c, !PT ;  /* 0x000000035e5e7212 */ /* 0x000fe400078e3cff */
[----:B------:R-:W-:Y:S01]  /*8530*/  LOP3.LUT R95, R95, R0, RZ, 0x3c, !PT ;  /* 0x000000005f5f7212 */ /* 0x000fe200078e3cff */
[----:B------:R-:W-:Y:S01]  /*8540*/  UIADD3 UR20, UPT, UPT, UR38, UR4, URZ ;  /* 0x0000000426147290 */ /* 0x000fe2000fffe0ff */
[----:B------:R-:W-:Y:S02]  /*8550*/  SEL R91, R91, RZ, P0 ;  /* 0x000000ff5b5b7207 */ /* 0x000fe40000000000 */
[----:B------:R-:W-:Y:S01]  /*8560*/  SEL R36, R90, RZ, P1 ;  /* 0x000000ff5a247207 */ /* 0x000fe20000800000 */
[----:B------:R-:W-:Y:S01]  /*8570*/  UMOV UR36, UR59 ;  /* 0x0000003b00247c82 */ /* 0x000fe20008000000 */
[----:B------:R-:W-:Y:S07]  /*8580*/  BRA.U UP0, `(.L_x_132) ;  /* 0xffffffd500787547 */ /* 0x000fee000b83ffff */
[----:B------:R-:W-:Y:S05]  /*8590*/  EXIT ;  /* 0x000000000000794d */ /* 0x000fea0003800000 */
.L_x_25:
[----:B--2---:R2:W3:Y:S02]  /*85a0*/  SYNCS.PHASECHK.TRANS64.TRYWAIT P0, [R3+URZ+0x170], R2 ;  /* 0x00017002030075a7 */ /* 0x0044e400080011ff */
[----:B---3--:R-:W-:Y:S05]  /*85b0*/  @!P0 NANOSLEEP.SYNCS 0x989680 ;  /* 0x009896800000895d */ /* 0x008fea0003900000 */
[----:B------:R-:W3:Y:S02]  /*85c0*/  @!P0 SYNCS.PHASECHK.TRANS64 P0, [R3+URZ+0x170], R2 ;  /* 0x00017002030085a7 */ /* 0x000ee400080010ff */
[----:B---3--:R-:W-:Y:S05]  /*85d0*/  @!P0 BRA `(.L_x_25) ;  /* 0xfffffffc00f08947 */ /* 0x008fea000383ffff */
[----:B------:R-:W-:Y:S05]  /*85e0*/  BRA `(.L_x_133) ;  /* 0xffffff9400507947 */ /* 0x000fea000383ffff */
.L_x_28:
[----:B-1----:R-:W-:-:S07]  /*85f0*/  MOV R0, UR33 ;  /* 0x0000002100007c02 */ /* 0x002fce0008000f00 */
.L_x_134:
[----:B-1----:R1:W2:Y:S02]  /*8600*/  SYNCS.PHASECHK.TRANS64.TRYWAIT P0, [R0+URZ+0x68], R3 ;  /* 0x00006803000075a7 */ /* 0x0022a400080011ff */
[----:B--2---:R-:W-:Y:S05]  /*8610*/  @!P0 NANOSLEEP.SYNCS 0x989680 ;  /* 0x009896800000895d */ /* 0x004fea0003900000 */
[----:B------:R-:W2:Y:S02]  /*8620*/  @!P0 SYNCS.PHASECHK.TRANS64 P0, [R0+URZ+0x68], R3 ;  /* 0x00006803000085a7 */ /* 0x000ea400080010ff */
[----:B--2---:R-:W-:Y:S05]  /*8630*/  @!P0 BRA `(.L_x_134) ;  /* 0xfffffffc00f08947 */ /* 0x004fea000383ffff */
[----:B------:R-:W-:Y:S05]  /*8640*/  BRA `(.L_x_27) ;  /* 0xffffff9400a87947 */ /* 0x000fea000383ffff */
.L_x_35:
[----:B-1----:R-:W-:-:S07]  /*8650*/  MOV R0, UR17 ;  /* 0x0000001100007c02 */ /* 0x002fce0008000f00 */
.L_x_135:
[----:B-1----:R1:W2:Y:S02]  /*8660*/  SYNCS.PHASECHK.TRANS64.TRYWAIT P0, [R0+URZ+0x68], R3 ;  /* 0x00006803000075a7 */ /* 0x0022a400080011ff */
[----:B--2---:R-:W-:Y:S05]  /*8670*/  @!P0 NANOSLEEP.SYNCS 0x989680 ;  /* 0x009896800000895d */ /* 0x004fea0003900000 */
[----:B------:R-:W2:Y:S02]  /*8680*/  @!P0 SYNCS.PHASECHK.TRANS64 P0, [R0+URZ+0x68], R3 ;  /* 0x00006803000085a7 */ /* 0x000ea400080010ff */
[----:B--2---:R-:W-:Y:S05]  /*8690*/  @!P0 BRA `(.L_x_135) ;  /* 0xfffffffc00f08947 */ /* 0x004fea000383ffff */
[----:B------:R-:W-:Y:S05]  /*86a0*/  BRA `(.L_x_34) ;  /* 0xffffff9800687947 */ /* 0x000fea000383ffff */
.L_x_40:
[----:B-1----:R1:W2:Y:S02]  /*86b0*/  SYNCS.PHASECHK.TRANS64.TRYWAIT P0, [R3+URZ+0x100], R0 ;  /* 0x00010000030075a7 */ /* 0x0022a400080011ff */
[----:B--2---:R-:W-:Y:S05]  /*86c0*/  @!P0 NANOSLEEP.SYNCS 0x989680 ;  /* 0x009896800000895d */ /* 0x004fea0003900000 */
[----:B------:R-:W2:Y:S02]  /*86d0*/  @!P0 SYNCS.PHASECHK.TRANS64 P0, [R3+URZ+0x100], R0 ;  /* 0x00010000030085a7 */ /* 0x000ea400080010ff */
[----:B--2---:R-:W-:Y:S05]  /*86e0*/  @!P0 BRA `(.L_x_40) ;  /* 0xfffffffc00f08947 */ /* 0x004fea000383ffff */
[----:B------:R-:W-:Y:S05]  /*86f0*/  BRA `(.L_x_136) ;  /* 0xffffff9c00107947 */ /* 0x000fea000383ffff */
.L_x_44:
[----:B-1----:R-:W-:-:S07]  /*8700*/  MOV R0, UR4 ;  /* 0x0000000400007c02 */ /* 0x002fce0008000f00 */
.L_x_137:
[----:B-1----:R1:W2:Y:S02]  /*8710*/  SYNCS.PHASECHK.TRANS64.TRYWAIT P0, [R0+URZ], R3 ;  /* 0x00000003000075a7 */ /* 0x0022a400080011ff */
[----:B--2---:R-:W-:Y:S05]  /*8720*/  @!P0 NANOSLEEP.SYNCS 0x989680 ;  /* 0x009896800000895d */ /* 0x004fea0003900000 */
[----:B------:R-:W2:Y:S02]  /*8730*/  @!P0 SYNCS.PHASECHK.TRANS64 P0, [R0+URZ], R3 ;  /* 0x00000003000085a7 */ /* 0x000ea400080010ff */
[----:B--2---:R-:W-:Y:S05]  /*8740*/  @!P0 BRA `(.L_x_137) ;  /* 0xfffffffc00f08947 */ /* 0x004fea000383ffff */
[----:B------:R-:W-:Y:S05]  /*8750*/  BRA `(.L_x_138) ;  /* 0xffffffa000b87947 */ /* 0x000fea000383ffff */
.L_x_45:
[----:B------:R-:W-:-:S07]  /*8760*/  MOV R0, UR5 ;  /* 0x0000000500007c02 */ /* 0x000fce0008000f00 */
.L_x_139:
[----:B-1----:R1:W2:Y:S02]  /*8770*/  SYNCS.PHASECHK.TRANS64.TRYWAIT P0, [R0+URZ], R3 ;  /* 0x00000003000075a7 */ /* 0x0022a400080011ff */
[----:B--2---:R-:W-:Y:S05]  /*8780*/  @!P0 NANOSLEEP.SYNCS 0x989680 ;  /* 0x009896800000895d */ /* 0x004fea0003900000 */
[----:B------:R-:W2:Y:S02]  /*8790*/  @!P0 SYNCS.PHASECHK.TRANS64 P0, [R0+URZ], R3 ;  /* 0x00000003000085a7 */ /* 0x000ea400080010ff */
[----:B--2---:R-:W-:Y:S05]  /*87a0*/  @!P0 BRA `(.L_x_139) ;  /* 0xfffffffc00f08947 */ /* 0x004fea000383ffff */
[----:B------:R-:W-:Y:S05]  /*87b0*/  BRA `(.L_x_140) ;  /* 0xffffffa000c47947 */ /* 0x000fea000383ffff */
.L_x_46:
[----:B------:R-:W-:-:S07]  /*87c0*/  MOV R0, UR5 ;  /* 0x0000000500007c02 */ /* 0x000fce0008000f00 */
.L_x_141:
[----:B-1----:R1:W2:Y:S02]  /*87d0*/  SYNCS.PHASECHK.TRANS64.TRYWAIT P0, [R0+URZ], R3 ;  /* 0x00000003000075a7 */ /* 0x0022a400080011ff */
[----:B--2---:R-:W-:Y:S05]  /*87e0*/  @!P0 NANOSLEEP.SYNCS 0x989680 ;  /* 0x009896800000895d */ /* 0x004fea0003900000 */
[----:B------:R-:W2:Y:S02]  /*87f0*/  @!P0 SYNCS.PHASECHK.TRANS64 P0, [R0+URZ], R3 ;  /* 0x00000003000085a7 */ /* 0x000ea400080010ff */
[----:B--2---:R-:W-:Y:S05]  /*8800*/  @!P0 BRA `(.L_x_141) ;  /* 0xfffffffc00f08947 */ /* 0x004fea000383ffff */
[----:B------:R-:W-:Y:S05]  /*8810*/  BRA `(.L_x_142) ;  /* 0xffffffa000d07947 */ /* 0x000fea000383ffff */
.L_x_47:
[----:B------:R-:W-:-:S07]  /*8820*/  MOV R0, UR5 ;  /* 0x0000000500007c02 */ /* 0x000fce0008000f00 */
.L_x_143:
[----:B-1----:R1:W2:Y:S02]  /*8830*/  SYNCS.PHASECHK.TRANS64.TRYWAIT P0, [R0+URZ], R3 ;  /* 0x00000003000075a7 */ /* 0x0022a400080011ff */
[----:B--2---:R-:W-:Y:S05]  /*8840*/  @!P0 NANOSLEEP.SYNCS 0x989680 ;  /* 0x009896800000895d */ /* 0x004fea0003900000 */
[----:B------:R-:W2:Y:S02]  /*8850*/  @!P0 SYNCS.PHASECHK.TRANS64 P0, [R0+URZ], R3 ;  /* 0x00000003000085a7 */ /* 0x000ea400080010ff */
[----:B--2---:R-:W-:Y:S05]  /*8860*/  @!P0 BRA `(.L_x_143) ;  /* 0xfffffffc00f08947 */ /* 0x004fea000383ffff */
[----:B------:R-:W-:Y:S05]  /*8870*/  BRA `(.L_x_144) ;  /* 0xffffffa000dc7947 */ /* 0x000fea000383ffff */
.L_x_48:
[----:B------:R-:W-:-:S07]  /*8880*/  MOV R0, UR5 ;  /* 0x0000000500007c02 */ /* 0x000fce0008000f00 */
.L_x_145:
[----:B-1----:R1:W2:Y:S02]  /*8890*/  SYNCS.PHASECHK.TRANS64.TRYWAIT P0, [R0+URZ], R3 ;  /* 0x00000003000075a7 */ /* 0x0022a400080011ff */
[----:B--2---:R-:W-:Y:S05]  /*88a0*/  @!P0 NANOSLEEP.SYNCS 0x989680 ;  /* 0x009896800000895d */ /* 0x004fea0003900000 */
[----:B------:R-:W2:Y:S02]  /*88b0*/  @!P0 SYNCS.PHASECHK.TRANS64 P0, [R0+URZ], R3 ;  /* 0x00000003000085a7 */ /* 0x000ea400080010ff */
[----:B--2---:R-:W-:Y:S05]  /*88c0*/  @!P0 BRA `(.L_x_145) ;  /* 0xfffffffc00f08947 */ /* 0x004fea000383ffff */
[----:B------:R-:W-:Y:S05]  /*88d0*/  BRA `(.L_x_146) ;  /* 0xffffffa000e87947 */ /* 0x000fea000383ffff */
.L_x_49:
[----:B------:R-:W-:-:S07]  /*88e0*/  MOV R0, UR5 ;  /* 0x0000000500007c02 */ /* 0x000fce0008000f00 */
.L_x_147:
[----:B-1----:R1:W2:Y:S02]  /*88f0*/  SYNCS.PHASECHK.TRANS64.TRYWAIT P0, [R0+URZ], R3 ;  /* 0x00000003000075a7 */ /* 0x0022a400080011ff */
[----:B--2---:R-:W-:Y:S05]  /*8900*/  @!P0 NANOSLEEP.SYNCS 0x989680 ;  /* 0x009896800000895d */ /* 0x004fea0003900000 */
[----:B------:R-:W2:Y:S02]  /*8910*/  @!P0 SYNCS.PHASECHK.TRANS64 P0, [R0+URZ], R3 ;  /* 0x00000003000085a7 */ /* 0x000ea400080010ff */
[----:B--2---:R-:W-:Y:S05]  /*8920*/  @!P0 BRA `(.L_x_147) ;  /* 0xfffffffc00f08947 */ /* 0x004fea000383ffff */
[----:B------:R-:W-:Y:S05]  /*8930*/  BRA `(.L_x_148) ;  /* 0xffffffa000f47947 */ /* 0x000fea000383ffff */
.L_x_50:
[----:B------:R-:W-:-:S07]  /*8940*/  MOV R0, UR5 ;  /* 0x0000000500007c02 */ /* 0x000fce0008000f00 */
.L_x_149:
[----:B-1----:R1:W2:Y:S02]  /*8950*/  SYNCS.PHASECHK.TRANS64.TRYWAIT P0, [R0+URZ], R3 ;  /* 0x00000003000075a7 */ /* 0x0022a400080011ff */
[----:B--2---:R-:W-:Y:S05]  /*8960*/  @!P0 NANOSLEEP.SYNCS 0x989680 ;  /* 0x009896800000895d */ /* 0x004fea0003900000 */
[----:B------:R-:W2:Y:S02]  /*8970*/  @!P0 SYNCS.PHASECHK.TRANS64 P0, [R0+URZ], R3 ;  /* 0x00000003000085a7 */ /* 0x000ea400080010ff */
[----:B--2---:R-:W-:Y:S05]  /*8980*/  @!P0 BRA `(.L_x_149) ;  /* 0xfffffffc00f08947 */ /* 0x004fea000383ffff */
[----:B------:R-:W-:Y:S05]  /*8990*/  BRA `(.L_x_150) ;  /* 0xffffffa400007947 */ /* 0x000fea000383ffff */
.L_x_51:
[----:B------:R-:W-:-:S07]  /*89a0*/  MOV R0, UR5 ;  /* 0x0000000500007c02 */ /* 0x000fce0008000f00 */
.L_x_151:
[----:B-1----:R1:W2:Y:S02]  /*89b0*/  SYNCS.PHASECHK.TRANS64.TRYWAIT P0, [R0+URZ], R3 ;  /* 0x00000003000075a7 */ /* 0x0022a400080011ff */
[----:B--2---:R-:W-:Y:S05]  /*89c0*/  @!P0 NANOSLEEP.SYNCS 0x989680 ;  /* 0x009896800000895d */ /* 0x004fea0003900000 */
[----:B------:R-:W2:Y:S02]  /*89d0*/  @!P0 SYNCS.PHASECHK.TRANS64 P0, [R0+URZ], R3 ;  /* 0x00000003000085a7 */ /* 0x000ea400080010ff */
[----:B--2---:R-:W-:Y:S05]  /*89e0*/  @!P0 BRA `(.L_x_151) ;  /* 0xfffffffc00f08947 */ /* 0x004fea000383ffff */
[----:B------:R-:W-:Y:S05]  /*89f0*/  BRA `(.L_x_152) ;  /* 0xffffffa4000c7947 */ /* 0x000fea000383ffff */
.L_x_52:
[----:B------:R-:W-:-:S07]  /*8a00*/  MOV R0, UR5 ;  /* 0x0000000500007c02 */ /* 0x000fce0008000f00 */
.L_x_153:
[----:B-1----:R1:W2:Y:S02]  /*8a10*/  SYNCS.PHASECHK.TRANS64.TRYWAIT P0, [R0+URZ], R3 ;  /* 0x00000003000075a7 */ /* 0x0022a400080011ff */
[----:B--2---:R-:W-:Y:S05]  /*8a20*/  @!P0 NANOSLEEP.SYNCS 0x989680 ;  /* 0x009896800000895d */ /* 0x004fea0003900000 */
[----:B------:R-:W2:Y:S02]  /*8a30*/  @!P0 SYNCS.PHASECHK.TRANS64 P0, [R0+URZ], R3 ;  /* 0x00000003000085a7 */ /* 0x000ea400080010ff */
[----:B--2---:R-:W-:Y:S05]  /*8a40*/  @!P0 BRA `(.L_x_153) ;  /* 0xfffffffc00f08947 */ /* 0x004fea000383ffff */
[----:B------:R-:W-:Y:S05]  /*8a50*/  BRA `(.L_x_154) ;  /* 0xffffffa400187947 */ /* 0x000fea000383ffff */
.L_x_53:
[----:B------:R-:W-:-:S07]  /*8a60*/  MOV R0, UR5 ;  /* 0x0000000500007c02 */ /* 0x000fce0008000f00 */
.L_x_155:
[----:B-1----:R1:W2:Y:S02]  /*8a70*/  SYNCS.PHASECHK.TRANS64.TRYWAIT P0, [R0+URZ], R3 ;  /* 0x00000003000075a7 */ /* 0x0022a400080011ff */
[----:B--2---:R-:W-:Y:S05]  /*8a80*/  @!P0 NANOSLEEP.SYNCS 0x989680 ;  /* 0x009896800000895d */ /* 0x004fea0003900000 */
[----:B------:R-:W2:Y:S02]  /*8a90*/  @!P0 SYNCS.PHASECHK.TRANS64 P0, [R0+URZ], R3 ;  /* 0x00000003000085a7 */ /* 0x000ea400080010ff */
[----:B--2---:R-:W-:Y:S05]  /*8aa0*/  @!P0 BRA `(.L_x_155) ;  /* 0xfffffffc00f08947 */ /* 0x004fea000383ffff */
[----:B------:R-:W-:Y:S05]  /*8ab0*/  BRA `(.L_x_156) ;  /* 0xffffffa400247947 */ /* 0x000fea000383ffff */
.L_x_54:
[----:B------:R-:W-:-:S07]  /*8ac0*/  MOV R0, UR5 ;  /* 0x0000000500007c02 */ /* 0x000fce0008000f00 */
.L_x_157:
[----:B-1----:R1:W2:Y:S02]  /*8ad0*/  SYNCS.PHASECHK.TRANS64.TRYWAIT P0, [R0+URZ], R3 ;  /* 0x00000003000075a7 */ /* 0x0022a400080011ff */
[----:B--2---:R-:W-:Y:S05]  /*8ae0*/  @!P0 NANOSLEEP.SYNCS 0x989680 ;  /* 0x009896800000895d */ /* 0x004fea0003900000 */
[----:B------:R-:W2:Y:S02]  /*8af0*/  @!P0 SYNCS.PHASECHK.TRANS64 P0, [R0+URZ], R3 ;  /* 0x00000003000085a7 */ /* 0x000ea400080010ff */
[----:B--2---:R-:W-:Y:S05]  /*8b00*/  @!P0 BRA `(.L_x_157) ;  /* 0xfffffffc00f08947 */ /* 0x004fea000383ffff */
[----:B------:R-:W-:Y:S05]  /*8b10*/  BRA `(.L_x_158) ;  /* 0xffffffa400307947 */ /* 0x000fea000383ffff */
.L_x_55:
[----:B------:R-:W-:-:S07]  /*8b20*/  MOV R0, UR5 ;  /* 0x0000000500007c02 */ /* 0x000fce0008000f00 */
.L_x_159:
[----:B-1----:R1:W2:Y:S02]  /*8b30*/  SYNCS.PHASECHK.TRANS64.TRYWAIT P0, [R0+URZ], R3 ;  /* 0x00000003000075a7 */ /* 0x0022a400080011ff */
[----:B--2---:R-:W-:Y:S05]  /*8b40*/  @!P0 NANOSLEEP.SYNCS 0x989680 ;  /* 0x009896800000895d */ /* 0x004fea0003900000 */
[----:B------:R-:W2:Y:S02]  /*8b50*/  @!P0 SYNCS.PHASECHK.TRANS64 P0, [R0+URZ], R3 ;  /* 0x00000003000085a7 */ /* 0x000ea400080010ff */
[----:B--2---:R-:W-:Y:S05]  /*8b60*/  @!P0 BRA `(.L_x_159) ;  /* 0xfffffffc00f08947 */ /* 0x004fea000383ffff */
[----:B------:R-:W-:Y:S05]  /*8b70*/  BRA `(.L_x_160) ;  /* 0xffffffa4003c7947 */ /* 0x000fea000383ffff */
.L_x_58:
[----:B-1----:R1:W2:Y:S02]  /*8b80*/  SYNCS.PHASECHK.TRANS64.TRYWAIT P0, [R2+URZ+0x160], R5 ;  /* 0x00016005020075a7 */ /* 0x0022a400080011ff */
[----:B--2---:R-:W-:Y:S05]  /*8b90*/  @!P0 NANOSLEEP.SYNCS 0x989680 ;  /* 0x009896800000895d */ /* 0x004fea0003900000 */
[----:B------:R-:W2:Y:S02]  /*8ba0*/  @!P0 SYNCS.PHASECHK.TRANS64 P0, [R2+URZ+0x160], R5 ;  /* 0x00016005020085a7 */ /* 0x000ea400080010ff */
[----:B--2---:R-:W-:Y:S05]  /*8bb0*/  @!P0 BRA `(.L_x_58) ;  /* 0xfffffffc00f08947 */ /* 0x004fea000383ffff */
[----:B------:R-:W-:Y:S05]  /*8bc0*/  BRA `(.L_x_161) ;  /* 0xffffffa400987947 */ /* 0x000fea000383ffff */
.L_x_59:
[----:B------:R-:W-:-:S07]  /*8bd0*/  MOV R2, UR4 ;  /* 0x0000000400027c02 */ /* 0x000fce0008000f00 */
.L_x_162:
[----:B-1----:R1:W2:Y:S02]  /*8be0*/  SYNCS.PHASECHK.TRANS64.TRYWAIT P0, [R2+URZ+0x110], R5 ;  /* 0x00011005020075a7 */ /* 0x0022a400080011ff */
[----:B--2---:R-:W-:Y:S05]  /*8bf0*/  @!P0 NANOSLEEP.SYNCS 0x989680 ;  /* 0x009896800000895d */ /* 0x004fea0003900000 */
[----:B------:R-:W2:Y:S02]  /*8c00*/  @!P0 SYNCS.PHASECHK.TRANS64 P0, [R2+URZ+0x110], R5 ;  /* 0x00011005020085a7 */ /* 0x000ea400080010ff */
[----:B--2---:R-:W-:Y:S05]  /*8c10*/  @!P0 BRA `(.L_x_162) ;  /* 0xfffffffc00f08947 */ /* 0x004fea000383ffff */
[----:B------:R-:W-:Y:S05]  /*8c20*/  BRA `(.L_x_163) ;  /* 0xffffffa400a87947 */ /* 0x000fea000383ffff */
.L_x_60:
[----:B-1----:R1:W2:Y:S02]  /*8c30*/  SYNCS.PHASECHK.TRANS64.TRYWAIT P1, [R2+URZ+0x100], R5 ;  /* 0x00010005020075a7 */ /* 0x0022a400080211ff */
[----:B--2---:R-:W-:Y:S05]  /*8c40*/  @!P1 NANOSLEEP.SYNCS 0x989680 ;  /* 0x009896800000995d */ /* 0x004fea0003900000 */
[----:B------:R-:W2:Y:S02]  /*8c50*/  @!P1 SYNCS.PHASECHK.TRANS64 P1, [R2+URZ+0x100], R5 ;  /* 0x00010005020095a7 */ /* 0x000ea400080210ff */
[----:B--2---:R-:W-:Y:S05]  /*8c60*/  @!P1 BRA `(.L_x_60) ;  /* 0xfffffffc00f09947 */ /* 0x004fea000383ffff */
[----:B------:R-:W-:Y:S05]  /*8c70*/  BRA `(.L_x_164) ;  /* 0xffffffa400d87947 */ /* 0x000fea000383ffff */
.L_x_63:
[----:B------:R-:W-:-:S07]  /*8c80*/  MOV R0, UR4 ;  /* 0x0000000400007c02 */ /* 0x000fce0008000f00 */
.L_x_165:
[----:B-1----:R1:W2:Y:S02]  /*8c90*/  SYNCS.PHASECHK.TRANS64.TRYWAIT P0, [R0+URZ+0x110], R3 ;  /* 0x00011003000075a7 */ /* 0x0022a400080011ff */
[----:B--2---:R-:W-:Y:S05]  /*8ca0*/  @!P0 NANOSLEEP.SYNCS 0x989680 ;  /* 0x009896800000895d */ /* 0x004fea0003900000 */
[----:B------:R-:W2:Y:S02]  /*8cb0*/  @!P0 SYNCS.PHASECHK.TRANS64 P0, [R0+URZ+0x110], R3 ;  /* 0x00011003000085a7 */ /* 0x000ea400080010ff */
[----:B--2---:R-:W-:Y:S05]  /*8cc0*/  @!P0 BRA `(.L_x_165) ;  /* 0xfffffffc00f08947 */ /* 0x004fea000383ffff */
[----:B------:R-:W-:Y:S05]  /*8cd0*/  BRA `(.L_x_62) ;  /* 0xffffffa8002c7947 */ /* 0x000fea000383ffff */
.L_x_72:
[----:B-1----:R-:W-:-:S04]  /*8ce0*/  MOV R0, UR5 ;  /* 0x0000000500007c02 */ /* 0x002fc80008000f00 */
[----:B------:R1:W2:Y:S03]  /*8cf0*/  SYNCS.PHASECHK.TRANS64.TRYWAIT P0, [R0+URZ+0x8], R7 ;  /* 0x00000807000075a7 */ /* 0x0002a600080011ff */
[----:B--2---:R-:W-:Y:S05]  /*8d00*/  @!P0 NANOSLEEP.SYNCS 0x989680 ;  /* 0x009896800000895d */ /* 0x004fea0003900000 */
[----:B------:R-:W2:Y:S02]  /*8d10*/  @!P0 SYNCS.PHASECHK.TRANS64 P0, [R0+URZ+0x8], R7 ;  /* 0x00000807000085a7 */ /* 0x000ea400080010ff */
[----:B--2---:R-:W-:Y:S05]  /*8d20*/  @!P0 BRA `(.L_x_72) ;  /* 0xfffffffc00ec8947 */ /* 0x004fea000383ffff */
[----:B------:R-:W-:Y:S05]  /*8d30*/  BRA `(.L_x_71) ;  /* 0xffffffa800e07947 */ /* 0x000fea000383ffff */
.L_x_74:
[----:B------:R-:W-:Y:S01]  /*8d40*/  BSSY B0, `(.L_x_166) ;  /* 0x0000006000007945 */ /* 0x000fe20003800000 */
[----:B------:R-:W-:-:S07]  /*8d50*/  MOV R15, 0xffffffff ;  /* 0xffffffff000f7802 */ /* 0x000fce0000000f00 */
[----:B-1---5:R-:W-:Y:S05]  /*8d60*/  WARPSYNC.COLLECTIVE R15, `(.L_x_167) ;  /* 0x000000000f0c7348 */ /* 0x022fea0003c00000 */
[----:B------:R-:W-:Y:S02]  /*8d70*/  ELECT P6, UR79, PT ;  /* 0x00000000004f782f */ /* 0x000fe400038c0000 */
[----:B------:R-:W-:Y:S01]  /*8d80*/  MOV R14, UR79 ;  /* 0x0000004f000e7c02 */ /* 0x000fe20008000f00 */
[----:B-1---5:R-:W-:Y:S10]  /*8d90*/  ENDCOLLECTIVE ;  /* 0x000000000000791b */ /* 0x022ff40003800000 */
.L_x_167:
[----:B------:R-:W-:Y:S05]  /*8da0*/  BSYNC B0 ;  /* 0x0000000000007941 */ /* 0x000fea0003800000 */
.L_x_166:
[----:B------:R-:W-:Y:S05]  /*8db0*/  BRA `(.L_x_168) ;  /* 0xffffffac00107947 */ /* 0x000fea000383ffff */
.L_x_76:
[----:B-1----:R-:W-:-:S04]  /*8dc0*/  MOV R0, UR5 ;  /* 0x0000000500007c02 */ /* 0x002fc80008000f00 */
[----:B------:R1:W2:Y:S03]  /*8dd0*/  SYNCS.PHASECHK.TRANS64.TRYWAIT P0, [R0+URZ+0x8], R5 ;  /* 0x00000805000075a7 */ /* 0x0002a600080011ff */
[----:B--2---:R-:W-:Y:S05]  /*8de0*/  @!P0 NANOSLEEP.SYNCS 0x989680 ;  /* 0x009896800000895d */ /* 0x004fea0003900000 */
[----:B------:R-:W2:Y:S02]  /*8df0*/  @!P0 SYNCS.PHASECHK.TRANS64 P0, [R0+URZ+0x8], R5 ;  /* 0x00000805000085a7 */ /* 0x000ea400080010ff */
[----:B--2---:R-:W-:Y:S05]  /*8e00*/  @!P0 BRA `(.L_x_76) ;  /* 0xfffffffc00ec8947 */ /* 0x004fea000383ffff */
[----:B------:R-:W-:Y:S05]  /*8e10*/  BRA `(.L_x_75) ;  /* 0xffffffac00147947 */ /* 0x000fea000383ffff */
.L_x_77:
[----:B-1----:R1:W2:Y:S02]  /*8e20*/  SYNCS.PHASECHK.TRANS64.TRYWAIT P0, [R0+URZ+0x100], R5 ;  /* 0x00010005000075a7 */ /* 0x0022a400080011ff */
[----:B--2---:R-:W-:Y:S05]  /*8e30*/  @!P0 NANOSLEEP.SYNCS 0x989680 ;  /* 0x009896800000895d */ /* 0x004fea0003900000 */
[----:B------:R-:W2:Y:S02]  /*8e40*/  @!P0 SYNCS.PHASECHK.TRANS64 P0, [R0+URZ+0x100], R5 ;  /* 0x00010005000085a7 */ /* 0x000ea400080010ff */
[----:B--2---:R-:W-:Y:S05]  /*8e50*/  @!P0 BRA `(.L_x_77) ;  /* 0xfffffffc00f08947 */ /* 0x004fea000383ffff */
[----:B------:R-:W-:Y:S05]  /*8e60*/  BRA `(.L_x_169) ;  /* 0xffffffb000007947 */ /* 0x000fea000383ffff */
.L_x_79:
[----:B------:R-:W-:-:S07]  /*8e70*/  MOV R0, UR31 ;  /* 0x0000001f00007c02 */ /* 0x000fce0008000f00 */
.L_x_170:
[----:B-1----:R1:W2:Y:S02]  /*8e80*/  SYNCS.PHASECHK.TRANS64.TRYWAIT P0, [R0+URZ+0x140], R5 ;  /* 0x00014005000075a7 */ /* 0x0022a400080011ff */
[----:B--2---:R-:W-:Y:S05]  /*8e90*/  @!P0 NANOSLEEP.SYNCS 0x989680 ;  /* 0x009896800000895d */ /* 0x004fea0003900000 */
[----:B------:R-:W2:Y:S02]  /*8ea0*/  @!P0 SYNCS.PHASECHK.TRANS64 P0, [R0+URZ+0x140], R5 ;  /* 0x00014005000085a7 */ /* 0x000ea400080010ff */
[----:B--2---:R-:W-:Y:S05]  /*8eb0*/  @!P0 BRA `(.L_x_170) ;  /* 0xfffffffc00f08947 */ /* 0x004fea000383ffff */
[----:B------:R-:W-:Y:S05]  /*8ec0*/  BRA `(.L_x_171) ;  /* 0xffffffb0004c7947 */ /* 0x000fea000383ffff */
.L_x_82:
[----:B------:R-:W-:Y:S07]  /*8ed0*/  MOV R0, UR5 ;  /* 0x0000000500007c02 */ /* 0x000fee0008000f00 */
.L_x_172:
[----:B-1----:R1:W2:Y:S02]  /*8ee0*/  SYNCS.PHASECHK.TRANS64.TRYWAIT P0, [R0+URZ], R5 ;  /* 0x00000005000075a7 */ /* 0x0022a400080011ff */
[----:B--2---:R-:W-:Y:S05]  /*8ef0*/  @!P0 NANOSLEEP.SYNCS 0x989680 ;  /* 0x009896800000895d */ /* 0x004fea0003900000 */
[----:B------:R-:W2:Y:S02]  /*8f00*/  @!P0 SYNCS.PHASECHK.TRANS64 P0, [R0+URZ], R5 ;  /* 0x00000005000085a7 */ /* 0x000ea400080010ff */
[----:B--2---:R-:W-:Y:S05]  /*8f10*/  @!P0 BRA `(.L_x_172) ;  /* 0xfffffffc00f08947 */ /* 0x004fea000383ffff */
[----:B------:R-:W-:Y:S05]  /*8f20*/  BRA `(.L_x_81) ;  /* 0xffffffb000607947 */ /* 0x000fea000383ffff */
.L_x_86:
[----:B-1----:R-:W-:-:S07]  /*8f30*/  MOV R0, UR4 ;  /* 0x0000000400007c02 */ /* 0x002fce0008000f00 */
.L_x_173:
[----:B-1----:R1:W2:Y:S02]  /*8f40*/  SYNCS.PHASECHK.TRANS64.TRYWAIT P0, [R0+URZ], R3 ;  /* 0x00000003000075a7 */ /* 0x0022a400080011ff */
[----:B--2---:R-:W-:Y:S05]  /*8f50*/  @!P0 NANOSLEEP.SYNCS 0x989680 ;  /* 0x009896800000895d */ /* 0x004fea0003900000 */
[----:B------:R-:W2:Y:S02]  /*8f60*/  @!P0 SYNCS.PHASECHK.TRANS64 P0, [R0+URZ], R3 ;  /* 0x00000003000085a7 */ /* 0x000ea400080010ff */
[----:B--2---:R-:W-:Y:S05]  /*8f70*/  @!P0 BRA `(.L_x_173) ;  /* 0xfffffffc00f08947 */ /* 0x004fea000383ffff */
[----:B------:R-:W-:Y:S05]  /*8f80*/  BRA `(.L_x_174) ;  /* 0xffffffb400547947 */ /* 0x000fea000383ffff */
.L_x_87:
[----:B------:R-:W-:-:S07]  /*8f90*/  MOV R0, UR5 ;  /* 0x0000000500007c02 */ /* 0x000fce0008000f00 */
.L_x_175:
[----:B-1----:R1:W2:Y:S02]  /*8fa0*/  SYNCS.PHASECHK.TRANS64.TRYWAIT P0, [R0+URZ], R3 ;  /* 0x00000003000075a7 */ /* 0x0022a400080011ff */
[----:B--2---:R-:W-:Y:S05]  /*8fb0*/  @!P0 NANOSLEEP.SYNCS 0x989680 ;  /* 0x009896800000895d */ /* 0x004fea0003900000 */
[----:B------:R-:W2:Y:S02]  /*8fc0*/  @!P0 SYNCS.PHASECHK.TRANS64 P0, [R0+URZ], R3 ;  /* 0x00000003000085a7 */ /* 0x000ea400080010ff */
[----:B--2---:R-:W-:Y:S05]  /*8fd0*/  @!P0 BRA `(.L_x_175) ;  /* 0xfffffffc00f08947 */ /* 0x004fea000383ffff */
[----:B------:R-:W-:Y:S05]  /*8fe0*/  BRA `(.L_x_176) ;  /* 0xffffffb400607947 */ /* 0x000fea000383ffff */
.L_x_88:
[----:B------:R-:W-:-:S07]  /*8ff0*/  MOV R0, UR5 ;  /* 0x0000000500007c02 */ /* 0x000fce0008000f00 */
.L_x_177:
[----:B-1----:R1:W2:Y:S02]  /*9000*/  SYNCS.PHASECHK.TRANS64.TRYWAIT P0, [R0+URZ], R3 ;  /* 0x00000003000075a7 */ /* 0x0022a400080011ff */
[----:B--2---:R-:W-:Y:S05]  /*9010*/  @!P0 NANOSLEEP.SYNCS 0x989680 ;  /* 0x009896800000895d */ /* 0x004fea0003900000 */
[----:B------:R-:W2:Y:S02]  /*9020*/  @!P0 SYNCS.PHASECHK.TRANS64 P0, [R0+URZ], R3 ;  /* 0x00000003000085a7 */ /* 0x000ea400080010ff */
[----:B--2---:R-:W-:Y:S05]  /*9030*/  @!P0 BRA `(.L_x_177) ;  /* 0xfffffffc00f08947 */ /* 0x004fea000383ffff */
[----:B------:R-:W-:Y:S05]  /*9040*/  BRA `(.L_x_178) ;  /* 0xffffffb4006c7947 */ /* 0x000fea000383ffff */
.L_x_91:
[----:B------:R-:W-:-:S07]  /*9050*/  MOV R0, UR26 ;  /* 0x0000001a00007c02 */ /* 0x000fce0008000f00 */
.L_x_179:
[----:B-1----:R1:W2:Y:S02]  /*9060*/  SYNCS.PHASECHK.TRANS64.TRYWAIT P1, [R0+URZ+0x180], R3 ;  /* 0x00018003000075a7 */ /* 0x0022a400080211ff */
[----:B--2---:R-:W-:Y:S05]  /*9070*/  @!P1 NANOSLEEP.SYNCS 0x989680 ;  /* 0x009896800000995d */ /* 0x004fea0003900000 */
[----:B------:R-:W2:Y:S02]  /*9080*/  @!P1 SYNCS.PHASECHK.TRANS64 P1, [R0+URZ+0x180], R3 ;  /* 0x00018003000095a7 */ /* 0x000ea400080210ff */
[----:B--2---:R-:W-:Y:S05]  /*9090*/  @!P1 BRA `(.L_x_179) ;  /* 0xfffffffc00f09947 */ /* 0x004fea000383ffff */
[----:B------:R-:W-:Y:S05]  /*90a0*/  BRA `(.L_x_180) ;  /* 0xffffffb400b87947 */ /* 0x000fea000383ffff */
.L_x_96:
[----:B--2---:R2:W3:Y:S02]  /*90b0*/  SYNCS.PHASECHK.TRANS64.TRYWAIT P0, [R12+URZ+0x100], R9 ;  /* 0x000100090c0075a7 */ /* 0x0044e400080011ff */
[----:B---3--:R-:W-:Y:S05]  /*90c0*/  @!P0 NANOSLEEP.SYNCS 0x989680 ;  /* 0x009896800000895d */ /* 0x008fea0003900000 */
[----:B------:R-:W3:Y:S02]  /*90d0*/  @!P0 SYNCS.PHASECHK.TRANS64 P0, [R12+URZ+0x100], R9 ;  /* 0x000100090c0085a7 */ /* 0x000ee400080010ff */
[----:B---3--:R-:W-:Y:S05]  /*90e0*/  @!P0 BRA `(.L_x_96) ;  /* 0xfffffffc00f08947 */ /* 0x008fea000383ffff */
[----:B------:R-:W-:Y:S05]  /*90f0*/  BRA `(.L_x_181) ;  /* 0xffffffb800d87947 */ /* 0x000fea000383ffff */
.L_x_99:
[----:B------:R-:W-:Y:S07]  /*9100*/  MOV R0, UR21 ;  /* 0x0000001500007c02 */ /* 0x000fee0008000f00 */
.L_x_182:
[----:B--2---:R2:W3:Y:S02]  /*9110*/  SYNCS.PHASECHK.TRANS64.TRYWAIT P2, [R0+URZ+0xf8], R11 ;  /* 0x0000f80b000075a7 */ /* 0x0044e400080411ff */
[----:B---3--:R-:W-:Y:S05]  /*9120*/  @!P2 NANOSLEEP.SYNCS 0x989680 ;  /* 0x009896800000a95d */ /* 0x008fea0003900000 */
[----:B------:R-:W3:Y:S02]  /*9130*/  @!P2 SYNCS.PHASECHK.TRANS64 P2, [R0+URZ+0xf8], R11 ;  /* 0x0000f80b0000a5a7 */ /* 0x000ee400080410ff */
[----:B---3--:R-:W-:Y:S05]  /*9140*/  @!P2 BRA `(.L_x_182) ;  /* 0xfffffffc00f0a947 */ /* 0x008fea000383ffff */
[----:B------:R-:W-:Y:S05]  /*9150*/  BRA `(.L_x_98) ;  /* 0xffffffc000407947 */ /* 0x000fea000383ffff */
.L_x_102:
[----:B--2---:R-:W-:Y:S07]  /*9160*/  MOV R0, UR21 ;  /* 0x0000001500007c02 */ /* 0x004fee0008000f00 */
.L_x_183:
[----:B--2---:R2:W3:Y:S02]  /*9170*/  SYNCS.PHASECHK.TRANS64.TRYWAIT P0, [R0+URZ+0xe0], R9 ;  /* 0x0000e009000075a7 */ /* 0x0044e400080011ff */
[----:B---3--:R-:W-:Y:S05]  /*9180*/  @!P0 NANOSLEEP.SYNCS 0x989680 ;  /* 0x009896800000895d */ /* 0x008fea0003900000 */
[----:B------:R-:W3:Y:S02]  /*9190*/  @!P0 SYNCS.PHASECHK.TRANS64 P0, [R0+URZ+0xe0], R9 ;  /* 0x0000e009000085a7 */ /* 0x000ee400080010ff */
[----:B---3--:R-:W-:Y:S05]  /*91a0*/  @!P0 BRA `(.L_x_183) ;  /* 0xfffffffc00f08947 */ /* 0x008fea000383ffff */
[----:B------:R-:W-:Y:S05]  /*91b0*/  BRA `(.L_x_184) ;  /* 0xffffffc0009c7947 */ /* 0x000fea000383ffff */
.L_x_103:
[----:B------:R-:W-:Y:S07]  /*91c0*/  MOV R0, UR21 ;  /* 0x0000001500007c02 */ /* 0x000fee0008000f00 */
.L_x_185:
[----:B--2---:R2:W3:Y:S02]  /*91d0*/  SYNCS.PHASECHK.TRANS64.TRYWAIT P0, [R0+URZ+0xe8], R9 ;  /* 0x0000e809000075a7 */ /* 0x0044e400080011ff */
[----:B---3--:R-:W-:Y:S05]  /*91e0*/  @!P0 NANOSLEEP.SYNCS 0x989680 ;  /* 0x009896800000895d */ /* 0x008fea0003900000 */
[----:B------:R-:W3:Y:S02]  /*91f0*/  @!P0 SYNCS.PHASECHK.TRANS64 P0, [R0+URZ+0xe8], R9 ;  /* 0x0000e809000085a7 */ /* 0x000ee400080010ff */
[----:B---3--:R-:W-:Y:S05]  /*9200*/  @!P0 BRA `(.L_x_185) ;  /* 0xfffffffc00f08947 */ /* 0x008fea000383ffff */
[----:B------:R-:W-:Y:S05]  /*9210*/  BRA `(.L_x_186) ;  /* 0xffffffc000f47947 */ /* 0x000fea000383ffff */
.L_x_105:
[----:B------:R-:W-:-:S07]  /*9220*/  MOV R0, UR21 ;  /* 0x0000001500007c02 */ /* 0x000fce0008000f00 */
.L_x_187:
[----:B--2---:R2:W4:Y:S02]  /*9230*/  SYNCS.PHASECHK.TRANS64.TRYWAIT P0, [R0+URZ+0xe0], R3 ;  /* 0x0000e003000075a7 */ /* 0x00452400080011ff */
[----:B----4-:R-:W-:Y:S05]  /*9240*/  @!P0 NANOSLEEP.SYNCS 0x989680 ;  /* 0x009896800000895d */ /* 0x010fea0003900000 */
[----:B------:R-:W4:Y:S02]  /*9250*/  @!P0 SYNCS.PHASECHK.TRANS64 P0, [R0+URZ+0xe0], R3 ;  /* 0x0000e003000085a7 */ /* 0x000f2400080010ff */
[----:B----4-:R-:W-:Y:S05]  /*9260*/  @!P0 BRA `(.L_x_187) ;  /* 0xfffffffc00f08947 */ /* 0x010fea000383ffff */
[----:B------:R-:W-:Y:S05]  /*9270*/  BRA `(.L_x_188) ;  /* 0xffffffc400807947 */ /* 0x000fea000383ffff */
.L_x_107:
[----:B-1----:R1:W2:Y:S02]  /*9280*/  SYNCS.PHASECHK.TRANS64.TRYWAIT P0, [R3+URZ+0x100], R0 ;  /* 0x00010000030075a7 */ /* 0x0022a400080011ff */
[----:B--2---:R-:W-:Y:S05]  /*9290*/  @!P0 NANOSLEEP.SYNCS 0x989680 ;  /* 0x009896800000895d */ /* 0x004fea0003900000 */
[----:B------:R-:W2:Y:S02]  /*92a0*/  @!P0 SYNCS.PHASECHK.TRANS64 P0, [R3+URZ+0x100], R0 ;  /* 0x00010000030085a7 */ /* 0x000ea400080010ff */
[----:B--2---:R-:W-:Y:S05]  /*92b0*/  @!P0 BRA `(.L_x_107) ;  /* 0xfffffffc00f08947 */ /* 0x004fea000383ffff */
[----:B------:R-:W-:Y:S05]  /*92c0*/  BRA `(.L_x_189) ;  /* 0xffffffc8003c7947 */ /* 0x000fea000383ffff */
.L_x_118:
[----:B-1----:R1:W2:Y:S02]  /*92d0*/  SYNCS.PHASECHK.TRANS64.TRYWAIT P1, [R3+URZ+0xd0], R0 ;  /* 0x0000d000030075a7 */ /* 0x0022a400080211ff */
[----:B--2---:R-:W-:Y:S05]  /*92e0*/  @!P1 NANOSLEEP.SYNCS 0x989680 ;  /* 0x009896800000995d */ /* 0x004fea0003900000 */
[----:B------:R-:W2:Y:S02]  /*92f0*/  @!P1 SYNCS.PHASECHK.TRANS64 P1, [R3+URZ+0xd0], R0 ;  /* 0x0000d000030095a7 */ /* 0x000ea400080210ff */
[----:B--2---:R-:W-:Y:S05]  /*9300*/  @!P1 BRA `(.L_x_118) ;  /* 0xfffffffc00f09947 */ /* 0x004fea000383ffff */
[----:B------:R-:W-:Y:S05]  /*9310*/  BRA `(.L_x_117) ;  /* 0xffffffd400a87947 */ /* 0x000fea000383ffff */
.L_x_120:
[----:B-1----:R1:W4:Y:S02]  /*9320*/  SYNCS.PHASECHK.TRANS64.TRYWAIT P0, [R90+URZ+0x120], R5 ;  /* 0x000120055a0075a7 */ /* 0x00232400080011ff */
[----:B----4-:R-:W-:Y:S05]  /*9330*/  @!P0 NANOSLEEP.SYNCS 0x989680 ;  /* 0x009896800000895d */ /* 0x010fea0003900000 */
[----:B------:R-:W4:Y:S02]  /*9340*/  @!P0 SYNCS.PHASECHK.TRANS64 P0, [R90+URZ+0x120], R5 ;  /* 0x000120055a0085a7 */ /* 0x000f2400080010ff */
[----:B----4-:R-:W-:Y:S05]  /*9350*/  @!P0 BRA `(.L_x_120) ;  /* 0xfffffffc00f08947 */ /* 0x010fea000383ffff */
[----:B------:R-:W-:Y:S05]  /*9360*/  BRA `(.L_x_119) ;  /* 0xffffffd400fc7947 */ /* 0x000fea000383ffff */
.L_x_128:
[----:B--2---:R2:W3:Y:S02]  /*9370*/  SYNCS.PHASECHK.TRANS64.TRYWAIT P0, [R109+URZ+0xd0], R2 ;  /* 0x0000d0026d0075a7 */ /* 0x0044e400080011ff */
[----:B---3--:R-:W-:Y:S05]  /*9380*/  @!P0 NANOSLEEP.SYNCS 0x989680 ;  /* 0x009896800000895d */ /* 0x008fea0003900000 */
[----:B------:R-:W3:Y:S02]  /*9390*/  @!P0 SYNCS.PHASECHK.TRANS64 P0, [R109+URZ+0xd0], R2 ;  /* 0x0000d0026d0085a7 */ /* 0x000ee400080010ff */
[----:B---3--:R-:W-:Y:S05]  /*93a0*/  @!P0 BRA `(.L_x_128) ;  /* 0xfffffffc00f08947 */ /* 0x008fea000383ffff */
[----:B------:R-:W-:Y:S05]  /*93b0*/  BRA `(.L_x_127) ;  /* 0xffffffe400047947 */ /* 0x000fea000383ffff */
        .weak           $__internal_0_$__cuda_sm10x_tcgen05_guardrail_trap_col_being_dealloced_not_returned_by_alloc
        .type           $__internal_0_$__cuda_sm10x_tcgen05_guardrail_trap_col_being_dealloced_not_returned_by_alloc,@function
        .size           $__internal_0_$__cuda_sm10x_tcgen05_guardrail_trap_col_being_dealloced_not_returned_by_alloc,($__internal_1_$__cuda_sm10x_tcgen05_guardrail_trap_phase_invalid_during_alloc - $__internal_0_$__cuda_sm10x_tcgen05_guardrail_trap_col_being_dealloced_not_returned_by_alloc)
$__internal_0_$__cuda_sm10x_tcgen05_guardrail_trap_col_being_dealloced_not_returned_by_alloc:
[----:B------:R-:W-:Y:S05]  /*93c0*/  BPT.TRAP 0x1 ;  /* 0x000000040000795c */ /* 0x000fea0000300000 */
[----:B------:R-:W-:-:S04]  /*93d0*/  HFMA2 R3, -RZ, RZ, 0, 0 ;  /* 0x00000000ff037431 */ /* 0x000fc800000001ff */
[----:B------:R-:W-:Y:S05]  /*93e0*/  RET.REL.NODEC R2 `(_ZN7cutlass13device_kernelINS_4gemm6kernel13GemmUniversalIN4cute5tupleIJiiiiEEENS1_10collective13CollectiveMmaINS1_35MainloopSm100TmaUmmaWarpSpecializedILi13ELi2ELi4ENS5_IJNS4_1CILi2EEESB_NSA_ILi1EEEEEEEENS5_IJNSA_ILi128EEESF_SF_EEENS_12float_e5m2_tENS5_IJlSC_lEEESH_SI_NS4_8TiledMMAINS4_8MMA_AtomIJNS4_10MMA_TraitsINS4_25SM100_MMA_F8F6F4_2x1SM_SSEJSH_SH_fSF_SF_NS4_17integral_constantINS4_4UMMA5MajorELSP_0EEESQ_NSN_INSO_7ScaleInELSR_0EEESS_EEEEEENS4_6LayoutINS5_IJSC_SC_SC_EEENS5_IJNSA_ILi0EEESX_SX_EEEEENS5_IJNS4_10UnderscoreES10_S10_EEEEENS4_28SM100_TMA_2SM_LOAD_MULTICASTENS4_14ComposedLayoutINS4_7SwizzleILi3ELi4ELi3EEENS4_18smem_ptr_flag_bitsILi8EEENSV_INS5_IJNSA_ILi8EEESF_EEENS5_IJSF_SC_EEEEEEEvNS4_8identityENS4_18SM100_TMA_2SM_LOADES1D_vS1E_EENS_8epilogue10collective18CollectiveEpilogueINS1H_23Sm100TmaWarpSpecializedILi2ELi2ELi32ELb0ELb0EEEJNS5_IJNSA_ILi64EEESF_SF_EEENS5_IJNSV_IS1M_SC_EENSV_INS5_IJNSA_ILi32EEESB_EEENS5_IJSC_S1M_EEEEEEEESH_SI_SH_SI_NS1H_6fusion15FusionCallbacksIS1L_NS1U_17LinearCombinationISH_fSH_fLNS_15FloatRoundStyleE2EEES1N_S1T_JEEENS4_5SM1004TMEM4LOAD26SM100_TMEM_LOAD_32dp32b32xENS4_13SM90_TMA_LOADENS14_INS15_ILi1ELi4ELi3EEES18_NSV_INS5_IJS19_S1P_EEENS5_IJS1P_SC_EEEEEEENS4_39AutoVectorizingCopyWithAssumedAlignmentILi128EEENS4_14SM90_TMA_STOREES29_S2B_S2B_EEEvvEEEEvNT_6ParamsE) ;  /* 0xffffff6c02047950 */ /* 0x000fea0003c3ffff */
        .weak           $__internal_1_$__cuda_sm10x_tcgen05_guardrail_trap_phase_invalid_during_alloc
        .type           $__internal_1_$__cuda_sm10x_tcgen05_guardrail_trap_phase_invalid_during_alloc,@function
        .size           $__internal_1_$__cuda_sm10x_tcgen05_guardrail_trap_phase_invalid_during_alloc,($__internal_2_$__cuda_sm10x_tcgen05_guardrail_trap_unallocated_columns_being_dealloced - $__internal_1_$__cuda_sm10x_tcgen05_guardrail_trap_phase_invalid_during_alloc)
$__internal_1_$__cuda_sm10x_tcgen05_guardrail_trap_phase_invalid_during_alloc:
[----:B------:R-:W-:Y:S05]  /*93f0*/  BPT.TRAP 0x1 ;  /* 0x000000040000795c */ /* 0x000fea0000300000 */
[----:B------:R-:W-:-:S04]  /*9400*/  MOV R5, 0x0 ;  /* 0x0000000000057802 */ /* 0x000fc80000000f00 */
[----:B------:R-:W-:Y:S05]  /*9410*/  RET.REL.NODEC R4 `(_ZN7cutlass13device_kernelINS_4gemm6kernel13GemmUniversalIN4cute5tupleIJiiiiEEENS1_10collective13CollectiveMmaINS1_35MainloopSm100TmaUmmaWarpSpecializedILi13ELi2ELi4ENS5_IJNS4_1CILi2EEESB_NSA_ILi1EEEEEEEENS5_IJNSA_ILi128EEESF_SF_EEENS_12float_e5m2_tENS5_IJlSC_lEEESH_SI_NS4_8TiledMMAINS4_8MMA_AtomIJNS4_10MMA_TraitsINS4_25SM100_MMA_F8F6F4_2x1SM_SSEJSH_SH_fSF_SF_NS4_17integral_constantINS4_4UMMA5MajorELSP_0EEESQ_NSN_INSO_7ScaleInELSR_0EEESS_EEEEEENS4_6LayoutINS5_IJSC_SC_SC_EEENS5_IJNSA_ILi0EEESX_SX_EEEEENS5_IJNS4_10UnderscoreES10_S10_EEEEENS4_28SM100_TMA_2SM_LOAD_MULTICASTENS4_14ComposedLayoutINS4_7SwizzleILi3ELi4ELi3EEENS4_18smem_ptr_flag_bitsILi8EEENSV_INS5_IJNSA_ILi8EEESF_EEENS5_IJSF_SC_EEEEEEEvNS4_8identityENS4_18SM100_TMA_2SM_LOADES1D_vS1E_EENS_8epilogue10collective18CollectiveEpilogueINS1H_23Sm100TmaWarpSpecializedILi2ELi2ELi32ELb0ELb0EEEJNS5_IJNSA_ILi64EEESF_SF_EEENS5_IJNSV_IS1M_SC_EENSV_INS5_IJNSA_ILi32EEESB_EEENS5_IJSC_S1M_EEEEEEEESH_SI_SH_SI_NS1H_6fusion15FusionCallbacksIS1L_NS1U_17LinearCombinationISH_fSH_fLNS_15FloatRoundStyleE2EEES1N_S1T_JEEENS4_5SM1004TMEM4LOAD26SM100_TMEM_LOAD_32dp32b32xENS4_13SM90_TMA_LOADENS14_INS15_ILi1ELi4ELi3EEES18_NSV_INS5_IJS19_S1P_EEENS5_IJS1P_SC_EEEEEEENS4_39AutoVectorizingCopyWithAssumedAlignmentILi128EEENS4_14SM90_TMA_STOREES29_S2B_S2B_EEEvvEEEEvNT_6ParamsE) ;  /* 0xffffff6804f87950 */ /* 0x000fea0003c3ffff */
        .weak           $__internal_2_$__cuda_sm10x_tcgen05_guardrail_trap_unallocated_columns_being_dealloced
        .type           $__internal_2_$__cuda_sm10x_tcgen05_guardrail_trap_unallocated_columns_being_dealloced,@function
        .size           $__internal_2_$__cuda_sm10x_tcgen05_guardrail_trap_unallocated_columns_being_dealloced,(.L_x_191 - $__internal_2_$__cuda_sm10x_tcgen05_guardrail_trap_unallocated_columns_being_dealloced)
$__internal_2_$__cuda_sm10x_tcgen05_guardrail_trap_unallocated_columns_being_dealloced:
[----:B------:R-:W-:Y:S05]  /*9420*/  BPT.TRAP 0x1 ;  /* 0x000000040000795c */ /* 0x000fea0000300000 */
[----:B------:R-:W-:-:S04]  /*9430*/  HFMA2 R3, -RZ, RZ, 0, 0 ;  /* 0x00000000ff037431 */ /* 0x000fc800000001ff */
[----:B------:R-:W-:Y:S05]  /*9440*/  RET.REL.NODEC R2 `(_ZN7cutlass13device_kernelINS_4gemm6kernel13GemmUniversalIN4cute5tupleIJiiiiEEENS1_10collective13CollectiveMmaINS1_35MainloopSm100TmaUmmaWarpSpecializedILi13ELi2ELi4ENS5_IJNS4_1CILi2EEESB_NSA_ILi1EEEEEEEENS5_IJNSA_ILi128EEESF_SF_EEENS_12float_e5m2_tENS5_IJlSC_lEEESH_SI_NS4_8TiledMMAINS4_8MMA_AtomIJNS4_10MMA_TraitsINS4_25SM100_MMA_F8F6F4_2x1SM_SSEJSH_SH_fSF_SF_NS4_17integral_constantINS4_4UMMA5MajorELSP_0EEESQ_NSN_INSO_7ScaleInELSR_0EEESS_EEEEEENS4_6LayoutINS5_IJSC_SC_SC_EEENS5_IJNSA_ILi0EEESX_SX_EEEEENS5_IJNS4_10UnderscoreES10_S10_EEEEENS4_28SM100_TMA_2SM_LOAD_MULTICASTENS4_14ComposedLayoutINS4_7SwizzleILi3ELi4ELi3EEENS4_18smem_ptr_flag_bitsILi8EEENSV_INS5_IJNSA_ILi8EEESF_EEENS5_IJSF_SC_EEEEEEEvNS4_8identityENS4_18SM100_TMA_2SM_LOADES1D_vS1E_EENS_8epilogue10collective18CollectiveEpilogueINS1H_23Sm100TmaWarpSpecializedILi2ELi2ELi32ELb0ELb0EEEJNS5_IJNSA_ILi64EEESF_SF_EEENS5_IJNSV_IS1M_SC_EENSV_INS5_IJNSA_ILi32EEESB_EEENS5_IJSC_S1M_EEEEEEEESH_SI_SH_SI_NS1H_6fusion15FusionCallbacksIS1L_NS1U_17LinearCombinationISH_fSH_fLNS_15FloatRoundStyleE2EEES1N_S1T_JEEENS4_5SM1004TMEM4LOAD26SM100_TMEM_LOAD_32dp32b32xENS4_13SM90_TMA_LOADENS14_INS15_ILi1ELi4ELi3EEES18_NSV_INS5_IJS19_S1P_EEENS5_IJS1P_SC_EEEEEEENS4_39AutoVectorizingCopyWithAssumedAlignmentILi128EEENS4_14SM90_TMA_STOREES29_S2B_S2B_EEEvvEEEEvNT_6ParamsE) ;  /* 0xffffff6802ec7950 */ /* 0x000fea0003c3ffff */
.L_x_190:
[----:B------:R-:W-:-:S00]  /*9450*/  BRA `(.L_x_190) ;  /* 0xfffffffc00fc7947 */ /* 0x000fc0000383ffff */
[----:B------:R-:W-:-:S00]  /*9460*/  NOP ;  /* 0x0000000000007918 */ /* 0x000fc00000000000 */
        /* <DEDUP_REMOVED lines=9> */
.L_x_191:


//--------------------- .nv.global.init           --------------------------
	.section	.nv.global.init,"aw",@progbits
.nv.global.init:
	.type		$str$27,@object
	.size		$str$27,($str$28 - $str$27)
$str$27:
        /*0000*/ 	.byte	0x28, 0x61, 0x64, 0x64, 0x72, 0x65, 0x73, 0x73, 0x20, 0x26, 0x20, 0x6d, 0x61, 0x73, 0x6b, 0x29
        /*0010*/ 	.byte	0x20, 0x3d, 0x3d, 0x20, 0x30, 0x00
	.type		$str$28,@object
	.size		$str$28,($str$26 - $str$28)
$str$28:
        /*0016*/ 	.byte	0x2f, 0x74, 0x6d, 0x70, 0x2f, 0x63, 0x75, 0x74, 0x6c, 0x61, 0x73, 0x73, 0x5f, 0x73, 0x77, 0x65
        /*0026*/ 	.byte	0x65, 0x70, 0x5f, 0x73, 0x72, 0x63, 0x2f, 0x69, 0x6e, 0x63, 0x6c, 0x75, 0x64, 0x65, 0x2f, 0x63
        /*0036*/ 	.byte	0x75, 0x74, 0x65, 0x2f, 0x70, 0x6f, 0x69, 0x6e, 0x74, 0x65, 0x72, 0x5f, 0x66, 0x6c, 0x61, 0x67
        /*0046*/ 	.byte	0x67, 0x65, 0x64, 0x2e, 0x68, 0x70, 0x70, 0x00
	.type		$str$26,@object
	.size		$str$26,($str$25 - $str$26)
$str$26:
        /*004e*/ 	.byte	0x2f, 0x74, 0x6d, 0x70, 0x2f, 0x63, 0x75, 0x74, 0x6c, 0x61, 0x73, 0x73, 0x5f, 0x73, 0x77, 0x65
        /*005e*/ 	.byte	0x65, 0x70, 0x5f, 0x73, 0x72, 0x63, 0x2f, 0x69, 0x6e, 0x63, 0x6c, 0x75, 0x64, 0x65, 0x2f, 0x63
        /*006e*/ 	.byte	0x75, 0x74, 0x65, 0x2f, 0x61, 0x74, 0x6f, 0x6d, 0x2f, 0x63, 0x6f, 0x70, 0x79, 0x5f, 0x74, 0x72
        /*007e*/ 	.byte	0x61, 0x69, 0x74, 0x73, 0x5f, 0x73, 0x6d, 0x31, 0x30, 0x30, 0x2e, 0x68, 0x70, 0x70, 0x00
	.type		$str$25,@object
	.size		$str$25,(__unnamed_1 - $str$25)
$str$25:
        /*008d*/ 	.byte	0x28, 0x28, 0x75, 0x69, 0x6e, 0x74, 0x33, 0x32, 0x5f, 0x74, 0x28, 0x74, 0x68, 0x72, 0x65, 0x61
        /*009d*/ 	.byte	0x64, 0x49, 0x64, 0x78, 0x2e, 0x78, 0x29, 0x20, 0x2f, 0x20, 0x33, 0x32, 0x29, 0x20, 0x25, 0x20
        /*00ad*/ 	.byte	0x34, 0x29, 0x20, 0x3d, 0x3d, 0x20, 0x28, 0x28, 0x28, 0x74, 0x6d, 0x65, 0x6d, 0x5f, 0x61, 0x64
        /*00bd*/ 	.byte	0x64, 0x72, 0x20, 0x3e, 0x3e, 0x20, 0x31, 0x36, 0x29, 0x20, 0x2f, 0x20, 0x33, 0x32, 0x29, 0x20
        /*00cd*/ 	.byte	0x25, 0x20, 0x34, 0x29, 0x00
	.type		__unnamed_1,@object
	.size		__unnamed_1,(__unnamed_2 - __unnamed_1)
__unnamed_1:
        /*00d2*/ 	.byte	0x61, 0x75, 0x74, 0x6f, 0x20, 0x63, 0x75, 0x74, 0x65, 0x3a, 0x3a, 0x61, 0x73, 0x5f, 0x70, 0x6f
        /* <DEDUP_REMOVED lines=24> */
        /*0262*/ 	.byte	0x3a, 0x3a, 0x43, 0x3c, 0x34, 0x30, 0x39, 0x36, 0x3e, 0x3e, 0x3e, 0x3e, 0x5d, 0x00
	.type		__unnamed_2,@object
	.size		__unnamed_2,(.L_2 - __unnamed_2)
__unnamed_2:
        /* <DEDUP_REMOVED lines=40> */
        /*04f0*/ 	.byte	0x74, 0x65, 0x3a, 0x3a, 0x43, 0x3c, 0x30, 0x3e, 0x3e, 0x3e, 0x3e, 0x5d, 0x00
.L_2:


//--------------------- .nv.shared._ZN7cutlass13device_kernelINS_4gemm6kernel13GemmUniversalIN4cute5tupleIJiiiiEEENS1_10collective13CollectiveMmaINS1_35MainloopSm100TmaUmmaWarpSpecializedILi13ELi2ELi4ENS5_IJNS4_1CILi2EEESB_NSA_ILi1EEEEEEEENS5_IJNSA_ILi128EEESF_SF_EEENS_12float_e5m2_tENS5_IJlSC_lEEESH_SI_NS4_8TiledMMAINS4_8MMA_AtomIJNS4_10MMA_TraitsINS4_25SM100_MMA_F8F6F4_2x1SM_SSEJSH_SH_fSF_SF_NS4_17integral_constantINS4_4UMMA5MajorELSP_0EEESQ_NSN_INSO_7ScaleInELSR_0EEESS_EEEEEENS4_6LayoutINS5_IJSC_SC_SC_EEENS5_IJNSA_ILi0EEESX_SX_EEEEENS5_IJNS4_10UnderscoreES10_S10_EEEEENS4_28SM100_TMA_2SM_LOAD_MULTICASTENS4_14ComposedLayoutINS4_7SwizzleILi3ELi4ELi3EEENS4_18smem_ptr_flag_bitsILi8EEENSV_INS5_IJNSA_ILi8EEESF_EEENS5_IJSF_SC_EEEEEEEvNS4_8identityENS4_18SM100_TMA_2SM_LOADES1D_vS1E_EENS_8epilogue10collective18CollectiveEpilogueINS1H_23Sm100TmaWarpSpecializedILi2ELi2ELi32ELb0ELb0EEEJNS5_IJNSA_ILi64EEESF_SF_EEENS5_IJNSV_IS1M_SC_EENSV_INS5_IJNSA_ILi32EEESB_EEENS5_IJSC_S1M_EEEEEEEESH_SI_SH_SI_NS1H_6fusion15FusionCallbacksIS1L_NS1U_17LinearCombinationISH_fSH_fLNS_15FloatRoundStyleE2EEES1N_S1T_JEEENS4_5SM1004TMEM4LOAD26SM100_TMEM_LOAD_32dp32b32xENS4_13SM90_TMA_LOADENS14_INS15_ILi1ELi4ELi3EEES18_NSV_INS5_IJS19_S1P_EEENS5_IJS1P_SC_EEEEEEENS4_39AutoVectorizingCopyWithAssumedAlignmentILi128EEENS4_14SM90_TMA_STOREES29_S2B_S2B_EEEvvEEEEvNT_6ParamsE --------------------------
	.section	.nv.shared._ZN7cutlass13device_kernelINS_4gemm6kernel13GemmUniversalIN4cute5tupleIJiiiiEEENS1_10collective13CollectiveMmaINS1_35MainloopSm100TmaUmmaWarpSpecializedILi13ELi2ELi4ENS5_IJNS4_1CILi2EEESB_NSA_ILi1EEEEEEEENS5_IJNSA_ILi128EEESF_SF_EEENS_12float_e5m2_tENS5_IJlSC_lEEESH_SI_NS4_8TiledMMAINS4_8MMA_AtomIJNS4_10MMA_TraitsINS4_25SM100_MMA_F8F6F4_2x1SM_SSEJSH_SH_fSF_SF_NS4_17integral_constantINS4_4UMMA5MajorELSP_0EEESQ_NSN_INSO_7ScaleInELSR_0EEESS_EEEEEENS4_6LayoutINS5_IJSC_SC_SC_EEENS5_IJNSA_ILi0EEESX_SX_EEEEENS5_IJNS4_10UnderscoreES10_S10_EEEEENS4_28SM100_TMA_2SM_LOAD_MULTICASTENS4_14ComposedLayoutINS4_7SwizzleILi3ELi4ELi3EEENS4_18smem_ptr_flag_bitsILi8EEENSV_INS5_IJNSA_ILi8EEESF_EEENS5_IJSF_SC_EEEEEEEvNS4_8identityENS4_18SM100_TMA_2SM_LOADES1D_vS1E_EENS_8epilogue10collective18CollectiveEpilogueINS1H_23Sm100TmaWarpSpecializedILi2ELi2ELi32ELb0ELb0EEEJNS5_IJNSA_ILi64EEESF_SF_EEENS5_IJNSV_IS1M_SC_EENSV_INS5_IJNSA_ILi32EEESB_EEENS5_IJSC_S1M_EEEEEEEESH_SI_SH_SI_NS1H_6fusion15FusionCallbacksIS1L_NS1U_17LinearCombinationISH_fSH_fLNS_15FloatRoundStyleE2EEES1N_S1T_JEEENS4_5SM1004TMEM4LOAD26SM100_TMEM_LOAD_32dp32b32xENS4_13SM90_TMA_LOADENS14_INS15_ILi1ELi4ELi3EEES18_NSV_INS5_IJS19_S1P_EEENS5_IJS1P_SC_EEEEEEENS4_39AutoVectorizingCopyWithAssumedAlignmentILi128EEENS4_14SM90_TMA_STOREES29_S2B_S2B_EEEvvEEEEvNT_6ParamsE,"aw",@nobits
	.sectionflags	@""
	.align	16
	.zero		1024


//--------------------- .nv.shared.reserved.0     --------------------------
	.section	.nv.shared.reserved.0,"aw",@nobits
	.weak		__nv_reservedSMEM_offset_0_alias
	.size		__nv_reservedSMEM_offset_0_alias, 0, 64
	.other		__nv_reservedSMEM_offset_0_alias,@"STO_CUDA_RESERVED_SHARED STV_DEFAULT"
__nv_reservedSMEM_offset_0_alias:
	.zero		0
.nv.shared.reserved.0:
	.zero		64
	.weak		__nv_reservedSMEM_tcgen05_partition
	.type		__nv_reservedSMEM_tcgen05_partition,@object
	.size		__nv_reservedSMEM_tcgen05_partition,(.L_0 - __nv_reservedSMEM_tcgen05_partition)
__nv_reservedSMEM_tcgen05_partition:
	.zero		32
.L_0:


//--------------------- .nv.global                --------------------------
	.section	.nv.global,"aw",@nobits
.nv.global:
	.type		_ZN40_INTERNAL_4f908431_4_k_cu_d67c775a_372074cute1_E,@object
	.size		_ZN40_INTERNAL_4f908431_4_k_cu_d67c775a_372074cute1_E,(_ZN40_INTERNAL_4f908431_4_k_cu_d67c775a_372074cuda3std3__45__cpo6cbeginE - _ZN40_INTERNAL_4f908431_4_k_cu_d67c775a_372074cute1_E)
_ZN40_INTERNAL_4f908431_4_k_cu_d67c775a_372074cute1_E:
	.zero		1
	.type		_ZN40_INTERNAL_4f908431_4_k_cu_d67c775a_372074cuda3std3__45__cpo6cbeginE,@object
	.size		_ZN40_INTERNAL_4f908431_4_k_cu_d67c775a_372074cuda3std3__45__cpo6cbeginE,(_ZN40_INTERNAL_4f908431_4_k_cu_d67c775a_372074cuda3std3__48in_placeE - _ZN40_INTERNAL_4f908431_4_k_cu_d67c775a_372074cuda3std3__45__cpo6cbeginE)
_ZN40_INTERNAL_4f908431_4_k_cu_d67c775a_372074cuda3std3__45__cpo6cbeginE:
	.zero		1
	.type		_ZN40_INTERNAL_4f908431_4_k_cu_d67c775a_372074cuda3std3__48in_placeE,@object
	.size		_ZN40_INTERNAL_4f908431_4_k_cu_d67c775a_372074cuda3std3__48in_placeE,(_ZN40_INTERNAL_4f908431_4_k_cu_d67c775a_372074cuda3std6ranges3__45__cpo9iter_moveE - _ZN40_INTERNAL_4f908431_4_k_cu_d67c775a_372074cuda3std3__48in_placeE)
_ZN40_INTERNAL_4f908431_4_k_cu_d67c775a_372074cuda3std3__48in_placeE:
	.zero		1
	.type		_ZN40_INTERNAL_4f908431_4_k_cu_d67c775a_372074cuda3std6ranges3__45__cpo9iter_moveE,@object
	.size		_ZN40_INTERNAL_4f908431_4_k_cu_d67c775a_372074cuda3std6ranges3__45__cpo9iter_moveE,(_ZN40_INTERNAL_4f908431_4_k_cu_d67c775a_372074cuda3std3__45__cpo5beginE - _ZN40_INTERNAL_4f908431_4_k_cu_d67c775a_372074cuda3std6ranges3__45__cpo9iter_moveE)
_ZN40_INTERNAL_4f908431_4_k_cu_d67c775a_372074cuda3std6ranges3__45__cpo9iter_moveE:
	.zero		1
	.type		_ZN40_INTERNAL_4f908431_4_k_cu_d67c775a_372074cuda3std3__45__cpo5beginE,@object
	.size		_ZN40_INTERNAL_4f908431_4_k_cu_d67c775a_372074cuda3std3__45__cpo5beginE,(_ZN40_INTERNAL_4f908431_4_k_cu_d67c775a_372074cuda3std3__442_GLOBAL__N__4f908431_4_k_cu_d67c775a_372076ignoreE - _ZN40_INTERNAL_4f908431_4_k_cu_d67c775a_372074cuda3std3__45__cpo5beginE)
_ZN40_INTERNAL_4f908431_4_k_cu_d67c775a_372074cuda3std3__45__cpo5beginE:
	.zero		1
	.type		_ZN40_INTERNAL_4f908431_4_k_cu_d67c775a_372074cuda3std3__442_GLOBAL__N__4f908431_4_k_cu_d67c775a_372076ignoreE,@object
	.size		_ZN40_INTERNAL_4f908431_4_k_cu_d67c775a_372074cuda3std3__442_GLOBAL__N__4f908431_4_k_cu_d67c775a_372076ignoreE,(_ZN40_INTERNAL_4f908431_4_k_cu_d67c775a_372074cute7productE - _ZN40_INTERNAL_4f908431_4_k_cu_d67c775a_372074cuda3std3__442_GLOBAL__N__4f908431_4_k_cu_d67c775a_372076ignoreE)
_ZN40_INTERNAL_4f908431_4_k_cu_d67c775a_372074cuda3std3__442_GLOBAL__N__4f908431_4_k_cu_d67c775a_372076ignoreE:
	.zero		1
	.type		_ZN40_INTERNAL_4f908431_4_k_cu_d67c775a_372074cute7productE,@object
	.size		_ZN40_INTERNAL_4f908431_4_k_cu_d67c775a_372074cute7productE,(_ZN40_INTERNAL_4f908431_4_k_cu_d67c775a_372074cuda3std3__45__cpo3endE - _ZN40_INTERNAL_4f908431_4_k_cu_d67c775a_372074cute7productE)
_ZN40_INTERNAL_4f908431_4_k_cu_d67c775a_372074cute7productE:
	.zero		1
	.type		_ZN40_INTERNAL_4f908431_4_k_cu_d67c775a_372074cuda3std3__45__cpo3endE,@object
	.size		_ZN40_INTERNAL_4f908431_4_k_cu_d67c775a_372074cuda3std3__45__cpo3endE,(_ZN40_INTERNAL_4f908431_4_k_cu_d67c775a_372074cuda3std3__419piecewise_constructE - _ZN40_INTERNAL_4f908431_4_k_cu_d67c775a_372074cuda3std3__45__cpo3endE)
_ZN40_INTERNAL_4f908431_4_k_cu_d67c775a_372074cuda3std3__45__cpo3endE:
	.zero		1
	.type		_ZN40_INTERNAL_4f908431_4_k_cu_d67c775a_372074cuda3std3__419piecewise_constructE,@object
	.size		_ZN40_INTERNAL_4f908431_4_k_cu_d67c775a_372074cuda3std3__419piecewise_constructE,(_ZN40_INTERNAL_4f908431_4_k_cu_d67c775a_372074cuda3std3__45__cpo4cendE - _ZN40_INTERNAL_4f908431_4_k_cu_d67c775a_372074cuda3std3__419piecewise_constructE)
_ZN40_INTERNAL_4f908431_4_k_cu_d67c775a_372074cuda3std3__419piecewise_constructE:
	.zero		1
	.type		_ZN40_INTERNAL_4f908431_4_k_cu_d67c775a_372074cuda3std3__45__cpo4cendE,@object
	.size		_ZN40_INTERNAL_4f908431_4_k_cu_d67c775a_372074cuda3std3__45__cpo4cendE,(_ZN40_INTERNAL_4f908431_4_k_cu_d67c775a_372074cuda3std6ranges3__45__cpo4swapE - _ZN40_INTERNAL_4f908431_4_k_cu_d67c775a_372074cuda3std3__45__cpo4cendE)
_ZN40_INTERNAL_4f908431_4_k_cu_d67c775a_372074cuda3std3__45__cpo4cendE:
	.zero		1
	.type		_ZN40_INTERNAL_4f908431_4_k_cu_d67c775a_372074cuda3std6ranges3__45__cpo4swapE,@object
	.size		_ZN40_INTERNAL_4f908431_4_k_cu_d67c775a_372074cuda3std6ranges3__45__cpo4swapE,(.L_10 - _ZN40_INTERNAL_4f908431_4_k_cu_d67c775a_372074cuda3std6ranges3__45__cpo4swapE)
_ZN40_INTERNAL_4f908431_4_k_cu_d67c775a_372074cuda3std6ranges3__45__cpo4swapE:
	.zero		1
.L_10:


//--------------------- .nv.constant0._ZN7cutlass13device_kernelINS_4gemm6kernel13GemmUniversalIN4cute5tupleIJiiiiEEENS1_10collective13CollectiveMmaINS1_35MainloopSm100TmaUmmaWarpSpecializedILi13ELi2ELi4ENS5_IJNS4_1CILi2EEESB_NSA_ILi1EEEEEEEENS5_IJNSA_ILi128EEESF_SF_EEENS_12float_e5m2_tENS5_IJlSC_lEEESH_SI_NS4_8TiledMMAINS4_8MMA_AtomIJNS4_10MMA_TraitsINS4_25SM100_MMA_F8F6F4_2x1SM_SSEJSH_SH_fSF_SF_NS4_17integral_constantINS4_4UMMA5MajorELSP_0EEESQ_NSN_INSO_7ScaleInELSR_0EEESS_EEEEEENS4_6LayoutINS5_IJSC_SC_SC_EEENS5_IJNSA_ILi0EEESX_SX_EEEEENS5_IJNS4_10UnderscoreES10_S10_EEEEENS4_28SM100_TMA_2SM_LOAD_MULTICASTENS4_14ComposedLayoutINS4_7SwizzleILi3ELi4ELi3EEENS4_18smem_ptr_flag_bitsILi8EEENSV_INS5_IJNSA_ILi8EEESF_EEENS5_IJSF_SC_EEEEEEEvNS4_8identityENS4_18SM100_TMA_2SM_LOADES1D_vS1E_EENS_8epilogue10collective18CollectiveEpilogueINS1H_23Sm100TmaWarpSpecializedILi2ELi2ELi32ELb0ELb0EEEJNS5_IJNSA_ILi64EEESF_SF_EEENS5_IJNSV_IS1M_SC_EENSV_INS5_IJNSA_ILi32EEESB_EEENS5_IJSC_S1M_EEEEEEEESH_SI_SH_SI_NS1H_6fusion15FusionCallbacksIS1L_NS1U_17LinearCombinationISH_fSH_fLNS_15FloatRoundStyleE2EEES1N_S1T_JEEENS4_5SM1004TMEM4LOAD26SM100_TMEM_LOAD_32dp32b32xENS4_13SM90_TMA_LOADENS14_INS15_ILi1ELi4ELi3EEES18_NSV_INS5_IJS19_S1P_EEENS5_IJS1P_SC_EEEEEEENS4_39AutoVectorizingCopyWithAssumedAlignmentILi128EEENS4_14SM90_TMA_STOREES29_S2B_S2B_EEEvvEEEEvNT_6ParamsE --------------------------
	.section	.nv.constant0._ZN7cutlass13device_kernelINS_4gemm6kernel13GemmUniversalIN4cute5tupleIJiiiiEEENS1_10collective13CollectiveMmaINS1_35MainloopSm100TmaUmmaWarpSpecializedILi13ELi2ELi4ENS5_IJNS4_1CILi2EEESB_NSA_ILi1EEEEEEEENS5_IJNSA_ILi128EEESF_SF_EEENS_12float_e5m2_tENS5_IJlSC_lEEESH_SI_NS4_8TiledMMAINS4_8MMA_AtomIJNS4_10MMA_TraitsINS4_25SM100_MMA_F8F6F4_2x1SM_SSEJSH_SH_fSF_SF_NS4_17integral_constantINS4_4UMMA5MajorELSP_0EEESQ_NSN_INSO_7ScaleInELSR_0EEESS_EEEEEENS4_6LayoutINS5_IJSC_SC_SC_EEENS5_IJNSA_ILi0EEESX_SX_EEEEENS5_IJNS4_10UnderscoreES10_S10_EEEEENS4_28SM100_TMA_2SM_LOAD_MULTICASTENS4_14ComposedLayoutINS4_7SwizzleILi3ELi4ELi3EEENS4_18smem_ptr_flag_bitsILi8EEENSV_INS5_IJNSA_ILi8EEESF_EEENS5_IJSF_SC_EEEEEEEvNS4_8identityENS4_18SM100_TMA_2SM_LOADES1D_vS1E_EENS_8epilogue10collective18CollectiveEpilogueINS1H_23Sm100TmaWarpSpecializedILi2ELi2ELi32ELb0ELb0EEEJNS5_IJNSA_ILi64EEESF_SF_EEENS5_IJNSV_IS1M_SC_EENSV_INS5_IJNSA_ILi32EEESB_EEENS5_IJSC_S1M_EEEEEEEESH_SI_SH_SI_NS1H_6fusion15FusionCallbacksIS1L_NS1U_17LinearCombinationISH_fSH_fLNS_15FloatRoundStyleE2EEES1N_S1T_JEEENS4_5SM1004TMEM4LOAD26SM100_TMEM_LOAD_32dp32b32xENS4_13SM90_TMA_LOADENS14_INS15_ILi1ELi4ELi3EEES18_NSV_INS5_IJS19_S1P_EEENS5_IJS1P_SC_EEEEEEENS4_39AutoVectorizingCopyWithAssumedAlignmentILi128EEENS4_14SM90_TMA_STOREES29_S2B_S2B_EEEvvEEEEvNT_6ParamsE,"a",@progbits
	.sectionflags	@""
	.align	4
.nv.constant0._ZN7cutlass13device_kernelINS_4gemm6kernel13GemmUniversalIN4cute5tupleIJiiiiEEENS1_10collective13CollectiveMmaINS1_35MainloopSm100TmaUmmaWarpSpecializedILi13ELi2ELi4ENS5_IJNS4_1CILi2EEESB_NSA_ILi1EEEEEEEENS5_IJNSA_ILi128EEESF_SF_EEENS_12float_e5m2_tENS5_IJlSC_lEEESH_SI_NS4_8TiledMMAINS4_8MMA_AtomIJNS4_10MMA_TraitsINS4_25SM100_MMA_F8F6F4_2x1SM_SSEJSH_SH_fSF_SF_NS4_17integral_constantINS4_4UMMA5MajorELSP_0EEESQ_NSN_INSO_7ScaleInELSR_0EEESS_EEEEEENS4_6LayoutINS5_IJSC_SC_SC_EEENS5_IJNSA_ILi0EEESX_SX_EEEEENS5_IJNS4_10UnderscoreES10_S10_EEEEENS4_28SM100_TMA_2SM_LOAD_MULTICASTENS4_14ComposedLayoutINS4_7SwizzleILi3ELi4ELi3EEENS4_18smem_ptr_flag_bitsILi8EEENSV_INS5_IJNSA_ILi8EEESF_EEENS5_IJSF_SC_EEEEEEEvNS4_8identityENS4_18SM100_TMA_2SM_LOADES1D_vS1E_EENS_8epilogue10collective18CollectiveEpilogueINS1H_23Sm100TmaWarpSpecializedILi2ELi2ELi32ELb0ELb0EEEJNS5_IJNSA_ILi64EEESF_SF_EEENS5_IJNSV_IS1M_SC_EENSV_INS5_IJNSA_ILi32EEESB_EEENS5_IJSC_S1M_EEEEEEEESH_SI_SH_SI_NS1H_6fusion15FusionCallbacksIS1L_NS1U_17LinearCombinationISH_fSH_fLNS_15FloatRoundStyleE2EEES1N_S1T_JEEENS4_5SM1004TMEM4LOAD26SM100_TMEM_LOAD_32dp32b32xENS4_13SM90_TMA_LOADENS14_INS15_ILi1ELi4ELi3EEES18_NSV_INS5_IJS19_S1P_EEENS5_IJS1P_SC_EEEEEEENS4_39AutoVectorizingCopyWithAssumedAlignmentILi128EEENS4_14SM90_TMA_STOREES29_S2B_S2B_EEEvvEEEEvNT_6ParamsE:
	.zero		2944


//--------------------- SYMBOLS --------------------------

	.type		.nv.reservedSmem.offset0,@object
	.size		.nv.reservedSmem.offset0,0x4
	.type		.nv.reservedSmem.cap,@object
	.size		.nv.reservedSmem.cap,0x4
	.type		__assertfail,@function
